//
// Generated by NVIDIA NVVM Compiler
//
// Compiler Build ID: CL-36424714
// Cuda compilation tools, release 13.0, V13.0.88
// Based on NVVM 20.0.0
//

.version 9.0
.target sm_100
.address_size 64

	// .globl	_ZN8turbo_pi17w4a16_gemv_simpleEPKfPKhS1_Pfii
// _ZZN8turbo_pi17w4a16_gemv_simpleEPKfPKhS1_PfiiE3lut has been demoted
// _ZZN8turbo_pi15w4a16_gemv_fastILi2048EEEvPKfPKhS2_PfiiE3lut has been demoted
// _ZZN8turbo_pi15w4a16_gemv_fastILi2048EEEvPKfPKhS2_PfiiE8A_shared has been demoted
// _ZZN8turbo_pi15w4a16_gemv_fastILi2048EEEvPKfPKhS2_PfiiE12partial_sums has been demoted
.const .align 4 .b8 _ZN8turbo_pi18W4A16_DECODE_TABLEE[64] = {0, 0, 0, 0, 0, 0, 0, 63, 0, 0, 128, 63, 0, 0, 192, 63, 0, 0, 0, 64, 0, 0, 64, 64, 0, 0, 128, 64, 0, 0, 192, 64, 0, 0, 0, 0, 0, 0, 0, 191, 0, 0, 128, 191, 0, 0, 192, 191, 0, 0, 0, 192, 0, 0, 64, 192, 0, 0, 128, 192, 0, 0, 192, 192};

.visible .entry _ZN8turbo_pi17w4a16_gemv_simpleEPKfPKhS1_Pfii(
	.param .u64 .ptr .align 1 _ZN8turbo_pi17w4a16_gemv_simpleEPKfPKhS1_Pfii_param_0,
	.param .u64 .ptr .align 1 _ZN8turbo_pi17w4a16_gemv_simpleEPKfPKhS1_Pfii_param_1,
	.param .u64 .ptr .align 1 _ZN8turbo_pi17w4a16_gemv_simpleEPKfPKhS1_Pfii_param_2,
	.param .u64 .ptr .align 1 _ZN8turbo_pi17w4a16_gemv_simpleEPKfPKhS1_Pfii_param_3,
	.param .u32 _ZN8turbo_pi17w4a16_gemv_simpleEPKfPKhS1_Pfii_param_4,
	.param .u32 _ZN8turbo_pi17w4a16_gemv_simpleEPKfPKhS1_Pfii_param_5
)
{
	.reg .pred 	%p<14>;
	.reg .b16 	%rs<40>;
	.reg .b32 	%r<120>;
	.reg .b32 	%f<92>;
	.reg .b64 	%rd<57>;
	// demoted variable
	.shared .align 4 .b8 _ZZN8turbo_pi17w4a16_gemv_simpleEPKfPKhS1_PfiiE3lut[64];
	ld.param.u64 	%rd9, [_ZN8turbo_pi17w4a16_gemv_simpleEPKfPKhS1_Pfii_param_0];
	ld.param.u64 	%rd10, [_ZN8turbo_pi17w4a16_gemv_simpleEPKfPKhS1_Pfii_param_1];
	ld.param.u64 	%rd11, [_ZN8turbo_pi17w4a16_gemv_simpleEPKfPKhS1_Pfii_param_2];
	ld.param.u64 	%rd8, [_ZN8turbo_pi17w4a16_gemv_simpleEPKfPKhS1_Pfii_param_3];
	ld.param.u32 	%r20, [_ZN8turbo_pi17w4a16_gemv_simpleEPKfPKhS1_Pfii_param_4];
	ld.param.u32 	%r21, [_ZN8turbo_pi17w4a16_gemv_simpleEPKfPKhS1_Pfii_param_5];
	cvta.to.global.u64 	%rd1, %rd9;
	cvta.to.global.u64 	%rd2, %rd11;
	cvta.to.global.u64 	%rd3, %rd10;
	mov.u32 	%r1, %tid.x;
	setp.gt.u32 	%p1, %r1, 15;
	@%p1 bra 	$L__BB0_2;
	mul.wide.u32 	%rd12, %r1, 4;
	mov.u64 	%rd13, _ZN8turbo_pi18W4A16_DECODE_TABLEE;
	add.s64 	%rd14, %rd13, %rd12;
	ld.const.f32 	%f13, [%rd14];
	shl.b32 	%r22, %r1, 2;
	mov.u32 	%r23, _ZZN8turbo_pi17w4a16_gemv_simpleEPKfPKhS1_PfiiE3lut;
	add.s32 	%r24, %r23, %r22;
	st.shared.f32 	[%r24], %f13;
$L__BB0_2:
	bar.sync 	0;
	mov.u32 	%r25, %ctaid.x;
	mov.u32 	%r26, %ntid.x;
	mad.lo.s32 	%r2, %r25, %r26, %r1;
	setp.ge.s32 	%p2, %r2, %r20;
	@%p2 bra 	$L__BB0_16;
	setp.lt.s32 	%p3, %r21, 1;
	mov.f32 	%f91, 0f00000000;
	@%p3 bra 	$L__BB0_15;
	shr.u32 	%r28, %r21, 1;
	mul.lo.s32 	%r3, %r28, %r2;
	add.s32 	%r29, %r21, 31;
	shr.s32 	%r30, %r29, 31;
	shr.u32 	%r31, %r30, 27;
	add.s32 	%r32, %r29, %r31;
	shr.s32 	%r33, %r32, 5;
	mul.lo.s32 	%r4, %r33, %r2;
	and.b32  	%r5, %r21, 7;
	setp.lt.u32 	%p4, %r21, 8;
	mov.f32 	%f91, 0f00000000;
	mov.b32 	%r118, 0;
	@%p4 bra 	$L__BB0_7;
	and.b32  	%r118, %r21, 2147483640;
	neg.s32 	%r115, %r118;
	add.s64 	%rd4, %rd3, 1;
	add.s64 	%rd56, %rd1, 16;
	mov.f32 	%f91, 0f00000000;
	mov.b32 	%r116, 0;
	mov.u32 	%r114, %r3;
$L__BB0_6:
	.pragma "nounroll";
	cvt.s64.s32 	%rd15, %r114;
	add.s64 	%rd16, %rd4, %rd15;
	ld.global.nc.u8 	%rs1, [%rd16+-1];
	cvt.u16.u8 	%rs2, %rs1;
	shl.b16 	%rs3, %rs2, 2;
	cvt.u32.u16 	%r35, %rs3;
	and.b32  	%r36, %r35, 60;
	mov.u32 	%r37, _ZZN8turbo_pi17w4a16_gemv_simpleEPKfPKhS1_PfiiE3lut;
	add.s32 	%r38, %r37, %r36;
	ld.shared.f32 	%f18, [%r38];
	shr.u32 	%r39, %r116, 5;
	add.s32 	%r40, %r39, %r4;
	mul.wide.s32 	%rd17, %r40, 4;
	add.s64 	%rd18, %rd2, %rd17;
	ld.global.nc.f32 	%f19, [%rd18];
	mul.f32 	%f20, %f18, %f19;
	ld.global.nc.f32 	%f21, [%rd56+-16];
	fma.rn.f32 	%f22, %f21, %f20, %f91;
	shr.u16 	%rs4, %rs2, 4;
	mul.wide.u16 	%r41, %rs4, 4;
	add.s32 	%r42, %r37, %r41;
	ld.shared.f32 	%f23, [%r42];
	mul.f32 	%f24, %f23, %f19;
	ld.global.nc.f32 	%f25, [%rd56+-12];
	fma.rn.f32 	%f26, %f25, %f24, %f22;
	ld.global.nc.u8 	%rs5, [%rd16];
	cvt.u16.u8 	%rs6, %rs5;
	shl.b16 	%rs7, %rs6, 2;
	cvt.u32.u16 	%r43, %rs7;
	and.b32  	%r44, %r43, 60;
	add.s32 	%r45, %r37, %r44;
	ld.shared.f32 	%f27, [%r45];
	mul.f32 	%f28, %f27, %f19;
	ld.global.nc.f32 	%f29, [%rd56+-8];
	fma.rn.f32 	%f30, %f29, %f28, %f26;
	shr.u16 	%rs8, %rs6, 4;
	mul.wide.u16 	%r46, %rs8, 4;
	add.s32 	%r47, %r37, %r46;
	ld.shared.f32 	%f31, [%r47];
	mul.f32 	%f32, %f31, %f19;
	ld.global.nc.f32 	%f33, [%rd56+-4];
	fma.rn.f32 	%f34, %f33, %f32, %f30;
	ld.global.nc.u8 	%rs9, [%rd16+1];
	cvt.u16.u8 	%rs10, %rs9;
	shl.b16 	%rs11, %rs10, 2;
	cvt.u32.u16 	%r48, %rs11;
	and.b32  	%r49, %r48, 60;
	add.s32 	%r50, %r37, %r49;
	ld.shared.f32 	%f35, [%r50];
	mul.f32 	%f36, %f35, %f19;
	ld.global.nc.f32 	%f37, [%rd56];
	fma.rn.f32 	%f38, %f37, %f36, %f34;
	shr.u16 	%rs12, %rs10, 4;
	mul.wide.u16 	%r51, %rs12, 4;
	add.s32 	%r52, %r37, %r51;
	ld.shared.f32 	%f39, [%r52];
	mul.f32 	%f40, %f39, %f19;
	ld.global.nc.f32 	%f41, [%rd56+4];
	fma.rn.f32 	%f42, %f41, %f40, %f38;
	ld.global.nc.u8 	%rs13, [%rd16+2];
	cvt.u16.u8 	%rs14, %rs13;
	shl.b16 	%rs15, %rs14, 2;
	cvt.u32.u16 	%r53, %rs15;
	and.b32  	%r54, %r53, 60;
	add.s32 	%r55, %r37, %r54;
	ld.shared.f32 	%f43, [%r55];
	mul.f32 	%f44, %f43, %f19;
	ld.global.nc.f32 	%f45, [%rd56+8];
	fma.rn.f32 	%f46, %f45, %f44, %f42;
	shr.u16 	%rs16, %rs14, 4;
	mul.wide.u16 	%r56, %rs16, 4;
	add.s32 	%r57, %r37, %r56;
	ld.shared.f32 	%f47, [%r57];
	mul.f32 	%f48, %f47, %f19;
	ld.global.nc.f32 	%f49, [%rd56+12];
	fma.rn.f32 	%f91, %f49, %f48, %f46;
	add.s32 	%r116, %r116, 8;
	add.s32 	%r115, %r115, 8;
	add.s32 	%r114, %r114, 4;
	add.s64 	%rd56, %rd56, 32;
	setp.ne.s32 	%p5, %r115, 0;
	@%p5 bra 	$L__BB0_6;
$L__BB0_7:
	setp.eq.s32 	%p6, %r5, 0;
	@%p6 bra 	$L__BB0_15;
	and.b32  	%r15, %r21, 3;
	setp.lt.u32 	%p7, %r5, 4;
	@%p7 bra 	$L__BB0_10;
	shr.u32 	%r58, %r118, 1;
	add.s32 	%r59, %r58, %r3;
	cvt.s64.s32 	%rd19, %r59;
	add.s64 	%rd20, %rd3, %rd19;
	ld.global.nc.u8 	%rs17, [%rd20];
	cvt.u32.u8 	%r60, %rs17;
	shl.b32 	%r61, %r60, 2;
	and.b32  	%r62, %r61, 60;
	mov.u32 	%r63, _ZZN8turbo_pi17w4a16_gemv_simpleEPKfPKhS1_PfiiE3lut;
	add.s32 	%r64, %r63, %r62;
	ld.shared.f32 	%f51, [%r64];
	shr.u32 	%r65, %r118, 5;
	add.s32 	%r66, %r65, %r4;
	mul.wide.s32 	%rd21, %r66, 4;
	add.s64 	%rd22, %rd2, %rd21;
	ld.global.nc.f32 	%f52, [%rd22];
	mul.f32 	%f53, %f51, %f52;
	mul.wide.u32 	%rd23, %r118, 4;
	add.s64 	%rd24, %rd1, %rd23;
	ld.global.nc.f32 	%f54, [%rd24];
	fma.rn.f32 	%f55, %f54, %f53, %f91;
	add.s32 	%r67, %r118, 1;
	shr.u32 	%r68, %r67, 1;
	add.s32 	%r69, %r68, %r3;
	cvt.s64.s32 	%rd25, %r69;
	add.s64 	%rd26, %rd3, %rd25;
	ld.global.nc.u8 	%rs18, [%rd26];
	cvt.u16.u8 	%rs19, %rs18;
	shr.u16 	%rs20, %rs19, 4;
	mul.wide.u16 	%r70, %rs20, 4;
	add.s32 	%r71, %r63, %r70;
	ld.shared.f32 	%f56, [%r71];
	shr.u32 	%r72, %r67, 5;
	add.s32 	%r73, %r72, %r4;
	mul.wide.s32 	%rd27, %r73, 4;
	add.s64 	%rd28, %rd2, %rd27;
	ld.global.nc.f32 	%f57, [%rd28];
	mul.f32 	%f58, %f56, %f57;
	ld.global.nc.f32 	%f59, [%rd24+4];
	fma.rn.f32 	%f60, %f59, %f58, %f55;
	add.s32 	%r74, %r118, 2;
	shr.u32 	%r75, %r74, 1;
	add.s32 	%r76, %r75, %r3;
	cvt.s64.s32 	%rd29, %r76;
	add.s64 	%rd30, %rd3, %rd29;
	ld.global.nc.u8 	%rs21, [%rd30];
	cvt.u32.u8 	%r77, %rs21;
	shl.b32 	%r78, %r77, 2;
	and.b32  	%r79, %r78, 60;
	add.s32 	%r80, %r63, %r79;
	ld.shared.f32 	%f61, [%r80];
	shr.u32 	%r81, %r74, 5;
	add.s32 	%r82, %r81, %r4;
	mul.wide.s32 	%rd31, %r82, 4;
	add.s64 	%rd32, %rd2, %rd31;
	ld.global.nc.f32 	%f62, [%rd32];
	mul.f32 	%f63, %f61, %f62;
	ld.global.nc.f32 	%f64, [%rd24+8];
	fma.rn.f32 	%f65, %f64, %f63, %f60;
	add.s32 	%r83, %r118, 3;
	shr.u32 	%r84, %r83, 1;
	add.s32 	%r85, %r84, %r3;
	cvt.s64.s32 	%rd33, %r85;
	add.s64 	%rd34, %rd3, %rd33;
	ld.global.nc.u8 	%rs22, [%rd34];
	cvt.u16.u8 	%rs23, %rs22;
	shr.u16 	%rs24, %rs23, 4;
	mul.wide.u16 	%r86, %rs24, 4;
	add.s32 	%r87, %r63, %r86;
	ld.shared.f32 	%f66, [%r87];
	shr.u32 	%r88, %r83, 5;
	add.s32 	%r89, %r88, %r4;
	mul.wide.s32 	%rd35, %r89, 4;
	add.s64 	%rd36, %rd2, %rd35;
	ld.global.nc.f32 	%f67, [%rd36];
	mul.f32 	%f68, %f66, %f67;
	ld.global.nc.f32 	%f69, [%rd24+12];
	fma.rn.f32 	%f91, %f69, %f68, %f65;
	add.s32 	%r118, %r118, 4;
$L__BB0_10:
	setp.eq.s32 	%p8, %r15, 0;
	@%p8 bra 	$L__BB0_15;
	setp.eq.s32 	%p9, %r15, 1;
	@%p9 bra 	$L__BB0_13;
	shr.u32 	%r90, %r118, 1;
	add.s32 	%r91, %r90, %r3;
	cvt.s64.s32 	%rd37, %r91;
	add.s64 	%rd38, %rd3, %rd37;
	ld.global.nc.u8 	%rs25, [%rd38];
	cvt.u16.u8 	%rs26, %rs25;
	and.b32  	%r92, %r118, 1;
	setp.eq.b32 	%p10, %r92, 1;
	shr.u16 	%rs27, %rs26, 4;
	and.b16  	%rs28, %rs26, 15;
	selp.b16 	%rs29, %rs27, %rs28, %p10;
	mul.wide.u16 	%r93, %rs29, 4;
	mov.u32 	%r94, _ZZN8turbo_pi17w4a16_gemv_simpleEPKfPKhS1_PfiiE3lut;
	add.s32 	%r95, %r94, %r93;
	ld.shared.f32 	%f71, [%r95];
	shr.u32 	%r96, %r118, 5;
	add.s32 	%r97, %r96, %r4;
	mul.wide.s32 	%rd39, %r97, 4;
	add.s64 	%rd40, %rd2, %rd39;
	ld.global.nc.f32 	%f72, [%rd40];
	mul.f32 	%f73, %f71, %f72;
	mul.wide.u32 	%rd41, %r118, 4;
	add.s64 	%rd42, %rd1, %rd41;
	ld.global.nc.f32 	%f74, [%rd42];
	fma.rn.f32 	%f75, %f74, %f73, %f91;
	add.s32 	%r98, %r118, 1;
	shr.u32 	%r99, %r98, 1;
	add.s32 	%r100, %r99, %r3;
	cvt.s64.s32 	%rd43, %r100;
	add.s64 	%rd44, %rd3, %rd43;
	ld.global.nc.u8 	%rs30, [%rd44];
	cvt.u16.u8 	%rs31, %rs30;
	shr.u16 	%rs32, %rs31, 4;
	and.b16  	%rs33, %rs31, 15;
	selp.b16 	%rs34, %rs33, %rs32, %p10;
	mul.wide.u16 	%r101, %rs34, 4;
	add.s32 	%r102, %r94, %r101;
	ld.shared.f32 	%f76, [%r102];
	shr.u32 	%r103, %r98, 5;
	add.s32 	%r104, %r103, %r4;
	mul.wide.s32 	%rd45, %r104, 4;
	add.s64 	%rd46, %rd2, %rd45;
	ld.global.nc.f32 	%f77, [%rd46];
	mul.f32 	%f78, %f76, %f77;
	ld.global.nc.f32 	%f79, [%rd42+4];
	fma.rn.f32 	%f91, %f79, %f78, %f75;
	add.s32 	%r118, %r118, 2;
$L__BB0_13:
	and.b32  	%r105, %r21, 1;
	setp.eq.b32 	%p11, %r105, 1;
	not.pred 	%p12, %p11;
	@%p12 bra 	$L__BB0_15;
	shr.u32 	%r106, %r118, 1;
	add.s32 	%r107, %r106, %r3;
	cvt.s64.s32 	%rd47, %r107;
	add.s64 	%rd48, %rd3, %rd47;
	ld.global.nc.u8 	%rs35, [%rd48];
	cvt.u16.u8 	%rs36, %rs35;
	and.b32  	%r108, %r118, 1;
	setp.eq.b32 	%p13, %r108, 1;
	shr.u16 	%rs37, %rs36, 4;
	and.b16  	%rs38, %rs36, 15;
	selp.b16 	%rs39, %rs37, %rs38, %p13;
	mul.wide.u16 	%r109, %rs39, 4;
	mov.u32 	%r110, _ZZN8turbo_pi17w4a16_gemv_simpleEPKfPKhS1_PfiiE3lut;
	add.s32 	%r111, %r110, %r109;
	ld.shared.f32 	%f80, [%r111];
	shr.u32 	%r112, %r118, 5;
	add.s32 	%r113, %r112, %r4;
	mul.wide.s32 	%rd49, %r113, 4;
	add.s64 	%rd50, %rd2, %rd49;
	ld.global.nc.f32 	%f81, [%rd50];
	mul.f32 	%f82, %f80, %f81;
	mul.wide.u32 	%rd51, %r118, 4;
	add.s64 	%rd52, %rd1, %rd51;
	ld.global.nc.f32 	%f83, [%rd52];
	fma.rn.f32 	%f91, %f83, %f82, %f91;
$L__BB0_15:
	cvta.to.global.u64 	%rd53, %rd8;
	mul.wide.s32 	%rd54, %r2, 4;
	add.s64 	%rd55, %rd53, %rd54;
	st.global.f32 	[%rd55], %f91;
$L__BB0_16:
	ret;

}
	// .globl	_ZN8turbo_pi15w4a16_gemv_fastILi2048EEEvPKfPKhS2_Pfii
.visible .entry _ZN8turbo_pi15w4a16_gemv_fastILi2048EEEvPKfPKhS2_Pfii(
	.param .u64 .ptr .align 1 _ZN8turbo_pi15w4a16_gemv_fastILi2048EEEvPKfPKhS2_Pfii_param_0,
	.param .u64 .ptr .align 1 _ZN8turbo_pi15w4a16_gemv_fastILi2048EEEvPKfPKhS2_Pfii_param_1,
	.param .u64 .ptr .align 1 _ZN8turbo_pi15w4a16_gemv_fastILi2048EEEvPKfPKhS2_Pfii_param_2,
	.param .u64 .ptr .align 1 _ZN8turbo_pi15w4a16_gemv_fastILi2048EEEvPKfPKhS2_Pfii_param_3,
	.param .u32 _ZN8turbo_pi15w4a16_gemv_fastILi2048EEEvPKfPKhS2_Pfii_param_4,
	.param .u32 _ZN8turbo_pi15w4a16_gemv_fastILi2048EEEvPKfPKhS2_Pfii_param_5
)
{
	.reg .pred 	%p<35>;
	.reg .b16 	%rs<21>;
	.reg .b32 	%r<99>;
	.reg .b32 	%f<86>;
	.reg .b64 	%rd<32>;
	// demoted variable
	.shared .align 4 .b8 _ZZN8turbo_pi15w4a16_gemv_fastILi2048EEEvPKfPKhS2_PfiiE3lut[64];
	// demoted variable
	.shared .align 4 .b8 _ZZN8turbo_pi15w4a16_gemv_fastILi2048EEEvPKfPKhS2_PfiiE8A_shared[8192];
	// demoted variable
	.shared .align 4 .b8 _ZZN8turbo_pi15w4a16_gemv_fastILi2048EEEvPKfPKhS2_PfiiE12partial_sums[1024];
	ld.param.u64 	%rd5, [_ZN8turbo_pi15w4a16_gemv_fastILi2048EEEvPKfPKhS2_Pfii_param_0];
	ld.param.u64 	%rd7, [_ZN8turbo_pi15w4a16_gemv_fastILi2048EEEvPKfPKhS2_Pfii_param_1];
	ld.param.u64 	%rd8, [_ZN8turbo_pi15w4a16_gemv_fastILi2048EEEvPKfPKhS2_Pfii_param_2];
	ld.param.u64 	%rd6, [_ZN8turbo_pi15w4a16_gemv_fastILi2048EEEvPKfPKhS2_Pfii_param_3];
	ld.param.u32 	%r22, [_ZN8turbo_pi15w4a16_gemv_fastILi2048EEEvPKfPKhS2_Pfii_param_4];
	ld.param.u32 	%r23, [_ZN8turbo_pi15w4a16_gemv_fastILi2048EEEvPKfPKhS2_Pfii_param_5];
	cvta.to.global.u64 	%rd1, %rd8;
	cvta.to.global.u64 	%rd2, %rd7;
	mov.u32 	%r1, %tid.x;
	setp.gt.u32 	%p1, %r1, 15;
	@%p1 bra 	$L__BB1_2;
	mul.wide.u32 	%rd9, %r1, 4;
	mov.u64 	%rd10, _ZN8turbo_pi18W4A16_DECODE_TABLEE;
	add.s64 	%rd11, %rd10, %rd9;
	ld.const.f32 	%f30, [%rd11];
	shl.b32 	%r24, %r1, 2;
	mov.u32 	%r25, _ZZN8turbo_pi15w4a16_gemv_fastILi2048EEEvPKfPKhS2_PfiiE3lut;
	add.s32 	%r26, %r25, %r24;
	st.shared.f32 	[%r26], %f30;
$L__BB1_2:
	bar.sync 	0;
	shr.u32 	%r2, %r1, 6;
	and.b32  	%r3, %r1, 63;
	mov.u32 	%r27, %ctaid.x;
	shl.b32 	%r28, %r27, 2;
	add.s32 	%r4, %r28, %r2;
	setp.lt.s32 	%p2, %r23, 1;
	mov.f32 	%f80, 0f00000000;
	@%p2 bra 	$L__BB1_38;
	and.b32  	%r5, %r1, 1;
	shr.u32 	%r30, %r23, 1;
	mul.lo.s32 	%r6, %r30, %r4;
	add.s32 	%r31, %r23, 31;
	shr.s32 	%r32, %r31, 31;
	shr.u32 	%r33, %r32, 27;
	add.s32 	%r34, %r31, %r33;
	shr.s32 	%r35, %r34, 5;
	mul.lo.s32 	%r7, %r35, %r4;
	add.s32 	%r36, %r23, 2047;
	shr.s32 	%r37, %r36, 31;
	shr.u32 	%r38, %r37, 21;
	add.s32 	%r39, %r36, %r38;
	shr.s32 	%r40, %r39, 11;
	max.s32 	%r8, %r40, 1;
	shl.b32 	%r41, %r1, 2;
	mov.u32 	%r42, _ZZN8turbo_pi15w4a16_gemv_fastILi2048EEEvPKfPKhS2_PfiiE8A_shared;
	add.s32 	%r9, %r42, %r41;
	cvta.to.global.u64 	%rd3, %rd5;
	mov.f32 	%f80, 0f00000000;
	mov.b32 	%r97, 0;
$L__BB1_4:
	shl.b32 	%r11, %r97, 11;
	or.b32  	%r12, %r1, %r11;
	setp.ge.s32 	%p3, %r12, %r23;
	mul.wide.u32 	%rd12, %r12, 4;
	add.s64 	%rd4, %rd3, %rd12;
	mov.f32 	%f71, 0f00000000;
	@%p3 bra 	$L__BB1_6;
	ld.global.nc.f32 	%f71, [%rd4];
$L__BB1_6:
	st.shared.f32 	[%r9], %f71;
	add.s32 	%r43, %r12, 256;
	setp.ge.s32 	%p4, %r43, %r23;
	mov.f32 	%f72, 0f00000000;
	@%p4 bra 	$L__BB1_8;
	ld.global.nc.f32 	%f72, [%rd4+1024];
$L__BB1_8:
	st.shared.f32 	[%r9+1024], %f72;
	add.s32 	%r44, %r12, 512;
	setp.ge.s32 	%p5, %r44, %r23;
	mov.f32 	%f73, 0f00000000;
	@%p5 bra 	$L__BB1_10;
	ld.global.nc.f32 	%f73, [%rd4+2048];
$L__BB1_10:
	st.shared.f32 	[%r9+2048], %f73;
	add.s32 	%r45, %r12, 768;
	setp.ge.s32 	%p6, %r45, %r23;
	mov.f32 	%f74, 0f00000000;
	@%p6 bra 	$L__BB1_12;
	ld.global.nc.f32 	%f74, [%rd4+3072];
$L__BB1_12:
	st.shared.f32 	[%r9+3072], %f74;
	add.s32 	%r46, %r12, 1024;
	setp.ge.s32 	%p7, %r46, %r23;
	mov.f32 	%f75, 0f00000000;
	@%p7 bra 	$L__BB1_14;
	ld.global.nc.f32 	%f75, [%rd4+4096];
$L__BB1_14:
	setp.gt.u32 	%p8, %r1, 767;
	st.shared.f32 	[%r9+4096], %f75;
	@%p8 bra 	$L__BB1_18;
	add.s32 	%r47, %r12, 1280;
	setp.ge.s32 	%p9, %r47, %r23;
	mov.f32 	%f76, 0f00000000;
	@%p9 bra 	$L__BB1_17;
	ld.global.nc.f32 	%f76, [%rd4+5120];
$L__BB1_17:
	st.shared.f32 	[%r9+5120], %f76;
$L__BB1_18:
	setp.gt.u32 	%p10, %r1, 511;
	@%p10 bra 	$L__BB1_22;
	add.s32 	%r48, %r12, 1536;
	setp.ge.s32 	%p11, %r48, %r23;
	mov.f32 	%f77, 0f00000000;
	@%p11 bra 	$L__BB1_21;
	ld.global.nc.f32 	%f77, [%rd4+6144];
$L__BB1_21:
	st.shared.f32 	[%r9+6144], %f77;
$L__BB1_22:
	setp.gt.u32 	%p12, %r1, 255;
	@%p12 bra 	$L__BB1_26;
	add.s32 	%r49, %r12, 1792;
	setp.ge.s32 	%p13, %r49, %r23;
	mov.f32 	%f78, 0f00000000;
	@%p13 bra 	$L__BB1_25;
	ld.global.nc.f32 	%f78, [%rd4+7168];
$L__BB1_25:
	st.shared.f32 	[%r9+7168], %f78;
$L__BB1_26:
	setp.ge.s32 	%p14, %r4, %r22;
	bar.sync 	0;
	@%p14 bra 	$L__BB1_37;
	mov.b32 	%r98, 0;
$L__BB1_28:
	.pragma "nounroll";
	shl.b32 	%r51, %r98, 6;
	or.b32  	%r52, %r51, %r3;
	add.s32 	%r14, %r52, %r11;
	setp.ge.s32 	%p15, %r14, %r23;
	shl.b32 	%r53, %r52, 2;
	add.s32 	%r15, %r42, %r53;
	@%p15 bra 	$L__BB1_30;
	setp.eq.s32 	%p16, %r5, 0;
	shr.u32 	%r55, %r14, 1;
	add.s32 	%r56, %r55, %r6;
	cvt.s64.s32 	%rd13, %r56;
	add.s64 	%rd14, %rd2, %rd13;
	ld.global.nc.u8 	%rs1, [%rd14];
	cvt.u16.u8 	%rs2, %rs1;
	shr.u16 	%rs3, %rs2, 4;
	and.b16  	%rs4, %rs2, 15;
	selp.b16 	%rs5, %rs4, %rs3, %p16;
	mul.wide.u16 	%r57, %rs5, 4;
	mov.u32 	%r58, _ZZN8turbo_pi15w4a16_gemv_fastILi2048EEEvPKfPKhS2_PfiiE3lut;
	add.s32 	%r59, %r58, %r57;
	ld.shared.f32 	%f41, [%r59];
	shr.u32 	%r60, %r14, 5;
	add.s32 	%r61, %r60, %r7;
	mul.wide.s32 	%rd15, %r61, 4;
	add.s64 	%rd16, %rd1, %rd15;
	ld.global.nc.f32 	%f42, [%rd16];
	mul.f32 	%f43, %f41, %f42;
	ld.shared.f32 	%f44, [%r15];
	fma.rn.f32 	%f80, %f44, %f43, %f80;
$L__BB1_30:
	add.s32 	%r16, %r14, 64;
	setp.ge.s32 	%p17, %r16, %r23;
	@%p17 bra 	$L__BB1_32;
	setp.eq.s32 	%p18, %r5, 0;
	shr.u32 	%r62, %r16, 1;
	add.s32 	%r63, %r62, %r6;
	cvt.s64.s32 	%rd17, %r63;
	add.s64 	%rd18, %rd2, %rd17;
	ld.global.nc.u8 	%rs6, [%rd18];
	cvt.u16.u8 	%rs7, %rs6;
	shr.u16 	%rs8, %rs7, 4;
	and.b16  	%rs9, %rs7, 15;
	selp.b16 	%rs10, %rs9, %rs8, %p18;
	mul.wide.u16 	%r64, %rs10, 4;
	mov.u32 	%r65, _ZZN8turbo_pi15w4a16_gemv_fastILi2048EEEvPKfPKhS2_PfiiE3lut;
	add.s32 	%r66, %r65, %r64;
	ld.shared.f32 	%f45, [%r66];
	shr.u32 	%r67, %r16, 5;
	add.s32 	%r68, %r67, %r7;
	mul.wide.s32 	%rd19, %r68, 4;
	add.s64 	%rd20, %rd1, %rd19;
	ld.global.nc.f32 	%f46, [%rd20];
	mul.f32 	%f47, %f45, %f46;
	ld.shared.f32 	%f48, [%r15+256];
	fma.rn.f32 	%f80, %f48, %f47, %f80;
$L__BB1_32:
	add.s32 	%r17, %r14, 128;
	setp.ge.s32 	%p19, %r17, %r23;
	@%p19 bra 	$L__BB1_34;
	setp.eq.s32 	%p20, %r5, 0;
	shr.u32 	%r69, %r17, 1;
	add.s32 	%r70, %r69, %r6;
	cvt.s64.s32 	%rd21, %r70;
	add.s64 	%rd22, %rd2, %rd21;
	ld.global.nc.u8 	%rs11, [%rd22];
	cvt.u16.u8 	%rs12, %rs11;
	shr.u16 	%rs13, %rs12, 4;
	and.b16  	%rs14, %rs12, 15;
	selp.b16 	%rs15, %rs14, %rs13, %p20;
	mul.wide.u16 	%r71, %rs15, 4;
	mov.u32 	%r72, _ZZN8turbo_pi15w4a16_gemv_fastILi2048EEEvPKfPKhS2_PfiiE3lut;
	add.s32 	%r73, %r72, %r71;
	ld.shared.f32 	%f49, [%r73];
	shr.u32 	%r74, %r17, 5;
	add.s32 	%r75, %r74, %r7;
	mul.wide.s32 	%rd23, %r75, 4;
	add.s64 	%rd24, %rd1, %rd23;
	ld.global.nc.f32 	%f50, [%rd24];
	mul.f32 	%f51, %f49, %f50;
	ld.shared.f32 	%f52, [%r15+512];
	fma.rn.f32 	%f80, %f52, %f51, %f80;
$L__BB1_34:
	add.s32 	%r18, %r14, 192;
	setp.ge.s32 	%p21, %r18, %r23;
	@%p21 bra 	$L__BB1_36;
	setp.eq.s32 	%p22, %r5, 0;
	shr.u32 	%r76, %r18, 1;
	add.s32 	%r77, %r76, %r6;
	cvt.s64.s32 	%rd25, %r77;
	add.s64 	%rd26, %rd2, %rd25;
	ld.global.nc.u8 	%rs16, [%rd26];
	cvt.u16.u8 	%rs17, %rs16;
	shr.u16 	%rs18, %rs17, 4;
	and.b16  	%rs19, %rs17, 15;
	selp.b16 	%rs20, %rs19, %rs18, %p22;
	mul.wide.u16 	%r78, %rs20, 4;
	mov.u32 	%r79, _ZZN8turbo_pi15w4a16_gemv_fastILi2048EEEvPKfPKhS2_PfiiE3lut;
	add.s32 	%r80, %r79, %r78;
	ld.shared.f32 	%f53, [%r80];
	shr.u32 	%r81, %r18, 5;
	add.s32 	%r82, %r81, %r7;
	mul.wide.s32 	%rd27, %r82, 4;
	add.s64 	%rd28, %rd1, %rd27;
	ld.global.nc.f32 	%f54, [%rd28];
	mul.f32 	%f55, %f53, %f54;
	ld.shared.f32 	%f56, [%r15+768];
	fma.rn.f32 	%f80, %f56, %f55, %f80;
$L__BB1_36:
	add.s32 	%r98, %r98, 4;
	setp.ne.s32 	%p23, %r98, 32;
	@%p23 bra 	$L__BB1_28;
$L__BB1_37:
	bar.sync 	0;
	add.s32 	%r97, %r97, 1;
	setp.ne.s32 	%p24, %r97, %r8;
	@%p24 bra 	$L__BB1_4;
$L__BB1_38:
	shl.b32 	%r83, %r2, 8;
	mov.u32 	%r84, _ZZN8turbo_pi15w4a16_gemv_fastILi2048EEEvPKfPKhS2_PfiiE12partial_sums;
	add.s32 	%r85, %r84, %r83;
	shl.b32 	%r86, %r3, 2;
	add.s32 	%r21, %r85, %r86;
	st.shared.f32 	[%r21], %f80;
	bar.sync 	0;
	setp.gt.u32 	%p25, %r3, 31;
	@%p25 bra 	$L__BB1_40;
	ld.shared.f32 	%f57, [%r21+128];
	ld.shared.f32 	%f58, [%r21];
	add.f32 	%f59, %f57, %f58;
	st.shared.f32 	[%r21], %f59;
$L__BB1_40:
	setp.gt.u32 	%p26, %r3, 31;
	bar.sync 	0;
	@%p26 bra 	$L__BB1_43;
	ld.shared.f32 	%f60, [%r21];
	mov.b32 	%r87, %f60;
	shfl.sync.down.b32	%r88|%p27, %r87, 16, 31, -1;
	mov.b32 	%f61, %r88;
	add.f32 	%f62, %f60, %f61;
	mov.b32 	%r89, %f62;
	shfl.sync.down.b32	%r90|%p28, %r89, 8, 31, -1;
	mov.b32 	%f63, %r90;
	add.f32 	%f64, %f62, %f63;
	mov.b32 	%r91, %f64;
	shfl.sync.down.b32	%r92|%p29, %r91, 4, 31, -1;
	mov.b32 	%f65, %r92;
	add.f32 	%f66, %f64, %f65;
	mov.b32 	%r93, %f66;
	shfl.sync.down.b32	%r94|%p30, %r93, 2, 31, -1;
	mov.b32 	%f67, %r94;
	add.f32 	%f68, %f66, %f67;
	mov.b32 	%r95, %f68;
	shfl.sync.down.b32	%r96|%p31, %r95, 1, 31, -1;
	mov.b32 	%f69, %r96;
	add.f32 	%f29, %f68, %f69;
	setp.ne.s32 	%p32, %r3, 0;
	setp.ge.s32 	%p33, %r4, %r22;
	or.pred  	%p34, %p32, %p33;
	@%p34 bra 	$L__BB1_43;
	cvta.to.global.u64 	%rd29, %rd6;
	mul.wide.s32 	%rd30, %r4, 4;
	add.s64 	%rd31, %rd29, %rd30;
	st.global.f32 	[%rd31], %f29;
$L__BB1_43:
	ret;

}


// ===== COMPILED SASS (sm_100) =====

	.target	sm_100

	.elftype	@"ET_EXEC"


//--------------------- .note.nv.tkinfo           --------------------------
	.section	.note.nv.tkinfo,"",@"SHT_NOTE"
	.sectionflags	@"SHF_NOTE_NV_TKINFO"
	.tkinfo
        /*0018*/ 	.word	0x00000002
        /*0030*/ 	.string	""
        /*0030*/ 	.string	"ptxas"
        /*0030*/ 	.string	"Cuda compilation tools, release 13.0, V13.0.88"
        /*0030*/ 	.string	"Build cuda_13.0.r13.0/compiler.36424714_0"
        /*0030*/ 	.string	"-arch sm_100 -m 64 "



//--------------------- .note.nv.cuinfo           --------------------------
	.section	.note.nv.cuinfo,"",@"SHT_NOTE"
	.sectionflags	@"SHF_NOTE_NV_CUINFO"
        /*0018*/ 	.short	0x0002
        /*001a*/ 	.short	0x0064
        /*001c*/ 	.short	0x0082
	.zero		2


//--------------------- .nv.info                  --------------------------
	.section	.nv.info,"",@"SHT_CUDA_INFO"
	.align	4


	//----- nvinfo : EIATTR_REGCOUNT
	.align		4
        /*0000*/ 	.byte	0x04, 0x2f
        /*0002*/ 	.short	(.L_2 - .L_1)
	.align		4
.L_1:
        /*0004*/ 	.word	index@(_ZN8turbo_pi17w4a16_gemv_simpleEPKfPKhS1_Pfii)
        /*0008*/ 	.word	0x00000020


	//----- nvinfo : EIATTR_FRAME_SIZE
	.align		4
.L_2:
        /*000c*/ 	.byte	0x04, 0x11
        /*000e*/ 	.short	(.L_4 - .L_3)
	.align		4
.L_3:
        /*0010*/ 	.word	index@(_ZN8turbo_pi17w4a16_gemv_simpleEPKfPKhS1_Pfii)
        /*0014*/ 	.word	0x00000000


	//----- nvinfo : EIATTR_REGCOUNT
	.align		4
.L_4:
        /*0018*/ 	.byte	0x04, 0x2f
        /*001a*/ 	.short	(.L_6 - .L_5)
	.align		4
.L_5:
        /*001c*/ 	.word	index@(_ZN8turbo_pi15w4a16_gemv_fastILi2048EEEvPKfPKhS2_Pfii)
        /*0020*/ 	.word	0x0000001a


	//----- nvinfo : EIATTR_FRAME_SIZE
	.align		4
.L_6:
        /*0024*/ 	.byte	0x04, 0x11
        /*0026*/ 	.short	(.L_8 - .L_7)
	.align		4
.L_7:
        /*0028*/ 	.word	index@(_ZN8turbo_pi15w4a16_gemv_fastILi2048EEEvPKfPKhS2_Pfii)
        /*002c*/ 	.word	0x00000000


	//----- nvinfo : EIATTR_MIN_STACK_SIZE
	.align		4
.L_8:
        /*0030*/ 	.byte	0x04, 0x12
        /*0032*/ 	.short	(.L_10 - .L_9)
	.align		4
.L_9:
        /*0034*/ 	.word	index@(_ZN8turbo_pi15w4a16_gemv_fastILi2048EEEvPKfPKhS2_Pfii)
        /*0038*/ 	.word	0x00000000


	//----- nvinfo : EIATTR_MIN_STACK_SIZE
	.align		4
.L_10:
        /*003c*/ 	.byte	0x04, 0x12
        /*003e*/ 	.short	(.L_12 - .L_11)
	.align		4
.L_11:
        /*0040*/ 	.word	index@(_ZN8turbo_pi17w4a16_gemv_simpleEPKfPKhS1_Pfii)
        /*0044*/ 	.word	0x00000000
.L_12:


//--------------------- .nv.compat                --------------------------
	.section	.nv.compat,"",@"SHT_CUDA_COMPAT_INFO"
	.align	4
        /*0000*/ 	.byte	0x02, 0x09, 0x00, 0x00, 0x02, 0x02, 0x01, 0x00, 0x02, 0x05, 0x05, 0x00, 0x03, 0x07, 0x01, 0x01
        /*0010*/ 	.byte	0x02, 0x03, 0x00, 0x00, 0x02, 0x06, 0x01, 0x00, 0x04, 0x0b, 0x08, 0x00, 0x09, 0x00, 0x00, 0x00
        /*0020*/ 	.byte	0x00, 0x00, 0x00, 0x00


//--------------------- .nv.info._ZN8turbo_pi15w4a16_gemv_fastILi2048EEEvPKfPKhS2_Pfii --------------------------
	.section	.nv.info._ZN8turbo_pi15w4a16_gemv_fastILi2048EEEvPKfPKhS2_Pfii,"",@"SHT_CUDA_INFO"
	.sectionflags	@""
	.align	4


	//----- nvinfo : EIATTR_CUDA_API_VERSION
	.align		4
        /*0000*/ 	.byte	0x04, 0x37
        /*0002*/ 	.short	(.L_14 - .L_13)
.L_13:
        /*0004*/ 	.word	0x00000082


	//----- nvinfo : EIATTR_KPARAM_INFO
	.align		4
.L_14:
        /*0008*/ 	.byte	0x04, 0x17
        /*000a*/ 	.short	(.L_16 - .L_15)
.L_15:
        /*000c*/ 	.word	0x00000000
        /*0010*/ 	.short	0x0005
        /*0012*/ 	.short	0x0024
        /*0014*/ 	.byte	0x00, 0xf0, 0x11, 0x00


	//----- nvinfo : EIATTR_KPARAM_INFO
	.align		4
.L_16:
        /*0018*/ 	.byte	0x04, 0x17
        /*001a*/ 	.short	(.L_18 - .L_17)
.L_17:
        /*001c*/ 	.word	0x00000000
        /*0020*/ 	.short	0x0004
        /*0022*/ 	.short	0x0020
        /*0024*/ 	.byte	0x00, 0xf0, 0x11, 0x00


	//----- nvinfo : EIATTR_KPARAM_INFO
	.align		4
.L_18:
        /*0028*/ 	.byte	0x04, 0x17
        /*002a*/ 	.short	(.L_20 - .L_19)
.L_19:
        /*002c*/ 	.word	0x00000000
        /*0030*/ 	.short	0x0003
        /*0032*/ 	.short	0x0018
        /*0034*/ 	.byte	0x00, 0xf5, 0x21, 0x00


	//----- nvinfo : EIATTR_KPARAM_INFO
	.align		4
.L_20:
        /*0038*/ 	.byte	0x04, 0x17
        /*003a*/ 	.short	(.L_22 - .L_21)
.L_21:
        /*003c*/ 	.word	0x00000000
        /*0040*/ 	.short	0x0002
        /*0042*/ 	.short	0x0010
        /*0044*/ 	.byte	0x00, 0xf5, 0x21, 0x00


	//----- nvinfo : EIATTR_KPARAM_INFO
	.align		4
.L_22:
        /*0048*/ 	.byte	0x04, 0x17
        /*004a*/ 	.short	(.L_24 - .L_23)
.L_23:
        /*004c*/ 	.word	0x00000000
        /*0050*/ 	.short	0x0001
        /*0052*/ 	.short	0x0008
        /*0054*/ 	.byte	0x00, 0xf5, 0x21, 0x00


	//----- nvinfo : EIATTR_KPARAM_INFO
	.align		4
.L_24:
        /*0058*/ 	.byte	0x04, 0x17
        /*005a*/ 	.short	(.L_26 - .L_25)
.L_25:
        /*005c*/ 	.word	0x00000000
        /*0060*/ 	.short	0x0000
        /*0062*/ 	.short	0x0000
        /*0064*/ 	.byte	0x00, 0xf5, 0x21, 0x00


	//----- nvinfo : EIATTR_SPARSE_MMA_MASK
	.align		4
.L_26:
        /*0068*/ 	.byte	0x03, 0x50
        /*006a*/ 	.short	0x0000


	//----- nvinfo : EIATTR_MAXREG_COUNT
	.align		4
        /*006c*/ 	.byte	0x03, 0x1b
        /*006e*/ 	.short	0x00ff


	//----- nvinfo : EIATTR_NUM_BARRIERS
	.align		4
        /*0070*/ 	.byte	0x02, 0x4c
        /*0072*/ 	.byte	0x01
	.zero		1


	//----- nvinfo : EIATTR_MERCURY_ISA_VERSION
	.align		4
        /*0074*/ 	.byte	0x03, 0x5f
        /*0076*/ 	.short	0x0101


	//----- nvinfo : EIATTR_COOP_GROUP_MASK_REGIDS
	.align		4
        /*0078*/ 	.byte	0x04, 0x29
        /*007a*/ 	.short	(.L_28 - .L_27)


	//   ....[0]....
.L_27:
        /*007c*/ 	.word	0xffffffff


	//   ....[1]....
        /*0080*/ 	.word	0xffffffff


	//   ....[2]....
        /*0084*/ 	.word	0xffffffff


	//   ....[3]....
        /*0088*/ 	.word	0xffffffff


	//   ....[4]....
        /*008c*/ 	.word	0xffffffff


	//----- nvinfo : EIATTR_COOP_GROUP_INSTR_OFFSETS
	.align		4
.L_28:
        /*0090*/ 	.byte	0x04, 0x28
        /*0092*/ 	.short	(.L_30 - .L_29)


	//   ....[0]....
.L_29:
        /*0094*/ 	.word	0x00000ec0


	//   ....[1]....
        /*0098*/ 	.word	0x00000ee0


	//   ....[2]....
        /*009c*/ 	.word	0x00000f00


	//   ....[3]....
        /*00a0*/ 	.word	0x00000f20


	//   ....[4]....
        /*00a4*/ 	.word	0x00000f40


	//----- nvinfo : EIATTR_VRC_CTA_INIT_COUNT
	.align		4
.L_30:
        /*00a8*/ 	.byte	0x02, 0x4a
	.zero		1
	.zero		1


	//----- nvinfo : EIATTR_EXIT_INSTR_OFFSETS
	.align		4
        /*00ac*/ 	.byte	0x04, 0x1c
        /*00ae*/ 	.short	(.L_32 - .L_31)


	//   ....[0]....
.L_31:
        /*00b0*/ 	.word	0x00000e70


	//   ....[1]....
        /*00b4*/ 	.word	0x00000f50


	//   ....[2]....
        /*00b8*/ 	.word	0x00000fa0


	//----- nvinfo : EIATTR_CRS_STACK_SIZE
	.align		4
.L_32:
        /*00bc*/ 	.byte	0x04, 0x1e
        /*00be*/ 	.short	(.L_34 - .L_33)
.L_33:
        /*00c0*/ 	.word	0x00000000


	//----- nvinfo : EIATTR_CBANK_PARAM_SIZE
	.align		4
.L_34:
        /*00c4*/ 	.byte	0x03, 0x19
        /*00c6*/ 	.short	0x0028


	//----- nvinfo : EIATTR_PARAM_CBANK
	.align		4
        /*00c8*/ 	.byte	0x04, 0x0a
        /*00ca*/ 	.short	(.L_36 - .L_35)
	.align		4
.L_35:
        /*00cc*/ 	.word	index@(.nv.constant0._ZN8turbo_pi15w4a16_gemv_fastILi2048EEEvPKfPKhS2_Pfii)
        /*00d0*/ 	.short	0x0380
        /*00d2*/ 	.short	0x0028


	//----- nvinfo : EIATTR_SW_WAR
	.align		4
.L_36:
        /*00d4*/ 	.byte	0x04, 0x36
        /*00d6*/ 	.short	(.L_38 - .L_37)
.L_37:
        /*00d8*/ 	.word	0x00000008
.L_38:


//--------------------- .nv.info._ZN8turbo_pi17w4a16_gemv_simpleEPKfPKhS1_Pfii --------------------------
	.section	.nv.info._ZN8turbo_pi17w4a16_gemv_simpleEPKfPKhS1_Pfii,"",@"SHT_CUDA_INFO"
	.sectionflags	@""
	.align	4


	//----- nvinfo : EIATTR_CUDA_API_VERSION
	.align		4
        /*0000*/ 	.byte	0x04, 0x37
        /*0002*/ 	.short	(.L_40 - .L_39)
.L_39:
        /*0004*/ 	.word	0x00000082


	//----- nvinfo : EIATTR_KPARAM_INFO
	.align		4
.L_40:
        /*0008*/ 	.byte	0x04, 0x17
        /*000a*/ 	.short	(.L_42 - .L_41)
.L_41:
        /*000c*/ 	.word	0x00000000
        /*0010*/ 	.short	0x0005
        /*0012*/ 	.short	0x0024
        /*0014*/ 	.byte	0x00, 0xf0, 0x11, 0x00


	//----- nvinfo : EIATTR_KPARAM_INFO
	.align		4
.L_42:
        /*0018*/ 	.byte	0x04, 0x17
        /*001a*/ 	.short	(.L_44 - .L_43)
.L_43:
        /*001c*/ 	.word	0x00000000
        /*0020*/ 	.short	0x0004
        /*0022*/ 	.short	0x0020
        /*0024*/ 	.byte	0x00, 0xf0, 0x11, 0x00


	//----- nvinfo : EIATTR_KPARAM_INFO
	.align		4
.L_44:
        /*0028*/ 	.byte	0x04, 0x17
        /*002a*/ 	.short	(.L_46 - .L_45)
.L_45:
        /*002c*/ 	.word	0x00000000
        /*0030*/ 	.short	0x0003
        /*0032*/ 	.short	0x0018
        /*0034*/ 	.byte	0x00, 0xf5, 0x21, 0x00


	//----- nvinfo : EIATTR_KPARAM_INFO
	.align		4
.L_46:
        /*0038*/ 	.byte	0x04, 0x17
        /*003a*/ 	.short	(.L_48 - .L_47)
.L_47:
        /*003c*/ 	.word	0x00000000
        /*0040*/ 	.short	0x0002
        /*0042*/ 	.short	0x0010
        /*0044*/ 	.byte	0x00, 0xf5, 0x21, 0x00


	//----- nvinfo : EIATTR_KPARAM_INFO
	.align		4
.L_48:
        /*0048*/ 	.byte	0x04, 0x17
        /*004a*/ 	.short	(.L_50 - .L_49)
.L_49:
        /*004c*/ 	.word	0x00000000
        /*0050*/ 	.short	0x0001
        /*0052*/ 	.short	0x0008
        /*0054*/ 	.byte	0x00, 0xf5, 0x21, 0x00


	//----- nvinfo : EIATTR_KPARAM_INFO
	.align		4
.L_50:
        /*0058*/ 	.byte	0x04, 0x17
        /*005a*/ 	.short	(.L_52 - .L_51)
.L_51:
        /*005c*/ 	.word	0x00000000
        /*0060*/ 	.short	0x0000
        /*0062*/ 	.short	0x0000
        /*0064*/ 	.byte	0x00, 0xf5, 0x21, 0x00


	//----- nvinfo : EIATTR_SPARSE_MMA_MASK
	.align		4
.L_52:
        /*0068*/ 	.byte	0x03, 0x50
        /*006a*/ 	.short	0x0000


	//----- nvinfo : EIATTR_MAXREG_COUNT
	.align		4
        /*006c*/ 	.byte	0x03, 0x1b
        /*006e*/ 	.short	0x00ff


	//----- nvinfo : EIATTR_NUM_BARRIERS
	.align		4
        /*0070*/ 	.byte	0x02, 0x4c
        /*0072*/ 	.byte	0x01
	.zero		1


	//----- nvinfo : EIATTR_MERCURY_ISA_VERSION
	.align		4
        /*0074*/ 	.byte	0x03, 0x5f
        /*0076*/ 	.short	0x0101


	//----- nvinfo : EIATTR_VRC_CTA_INIT_COUNT
	.align		4
        /*0078*/ 	.byte	0x02, 0x4a
	.zero		1
	.zero		1


	//----- nvinfo : EIATTR_EXIT_INSTR_OFFSETS
	.align		4
        /*007c*/ 	.byte	0x04, 0x1c
        /*007e*/ 	.short	(.L_54 - .L_53)


	//   ....[0]....
.L_53:
        /*0080*/ 	.word	0x00000100


	//   ....[1]....
        /*0084*/ 	.word	0x00000fe0


	//----- nvinfo : EIATTR_CBANK_PARAM_SIZE
	.align		4
.L_54:
        /*0088*/ 	.byte	0x03, 0x19
        /*008a*/ 	.short	0x0028


	//----- nvinfo : EIATTR_PARAM_CBANK
	.align		4
        /*008c*/ 	.byte	0x04, 0x0a
        /*008e*/ 	.short	(.L_56 - .L_55)
	.align		4
.L_55:
        /*0090*/ 	.word	index@(.nv.constant0._ZN8turbo_pi17w4a16_gemv_simpleEPKfPKhS1_Pfii)
        /*0094*/ 	.short	0x0380
        /*0096*/ 	.short	0x0028


	//----- nvinfo : EIATTR_SW_WAR
	.align		4
.L_56:
        /*0098*/ 	.byte	0x04, 0x36
        /*009a*/ 	.short	(.L_58 - .L_57)
.L_57:
        /*009c*/ 	.word	0x00000008
.L_58:


//--------------------- .nv.callgraph             --------------------------
	.section	.nv.callgraph,"",@"SHT_CUDA_CALLGRAPH"
	.align	4
	.sectionentsize	8
	.align		4
        /*0000*/ 	.word	0x00000000
	.align		4
        /*0004*/ 	.word	0xffffffff
	.align		4
        /*0008*/ 	.word	0x00000000
	.align		4
        /*000c*/ 	.word	0xfffffffe
	.align		4
        /*0010*/ 	.word	0x00000000
	.align		4
        /*0014*/ 	.word	0xfffffffd
	.align		4
        /*0018*/ 	.word	0x00000000
	.align		4
        /*001c*/ 	.word	0xfffffffc


//--------------------- .nv.constant3             --------------------------
	.section	.nv.constant3,"a",@progbits
	.align	4
.nv.constant3:
	.type		_ZN8turbo_pi18W4A16_DECODE_TABLEE,@object
	.size		_ZN8turbo_pi18W4A16_DECODE_TABLEE,(.L_0 - _ZN8turbo_pi18W4A16_DECODE_TABLEE)
_ZN8turbo_pi18W4A16_DECODE_TABLEE:
        /*0000*/ 	.byte	0x00, 0x00, 0x00, 0x00, 0x00, 0x00, 0x00, 0x3f, 0x00, 0x00, 0x80, 0x3f, 0x00, 0x00, 0xc0, 0x3f
        /*0010*/ 	.byte	0x00, 0x00, 0x00, 0x40, 0x00, 0x00, 0x40, 0x40, 0x00, 0x00, 0x80, 0x40, 0x00, 0x00, 0xc0, 0x40
        /*0020*/ 	.byte	0x00, 0x00, 0x00, 0x00, 0x00, 0x00, 0x00, 0xbf, 0x00, 0x00, 0x80, 0xbf, 0x00, 0x00, 0xc0, 0xbf
        /*0030*/ 	.byte	0x00, 0x00, 0x00, 0xc0, 0x00, 0x00, 0x40, 0xc0, 0x00, 0x00, 0x80, 0xc0, 0x00, 0x00, 0xc0, 0xc0
.L_0:


//--------------------- .text._ZN8turbo_pi15w4a16_gemv_fastILi2048EEEvPKfPKhS2_Pfii --------------------------
	.section	.text._ZN8turbo_pi15w4a16_gemv_fastILi2048EEEvPKfPKhS2_Pfii,"ax",@progbits
	.align	128
        .global         _ZN8turbo_pi15w4a16_gemv_fastILi2048EEEvPKfPKhS2_Pfii
        .type           _ZN8turbo_pi15w4a16_gemv_fastILi2048EEEvPKfPKhS2_Pfii,@function
        .size           _ZN8turbo_pi15w4a16_gemv_fastILi2048EEEvPKfPKhS2_Pfii,(.L_x_32 - _ZN8turbo_pi15w4a16_gemv_fastILi2048EEEvPKfPKhS2_Pfii)
        .other          _ZN8turbo_pi15w4a16_gemv_fastILi2048EEEvPKfPKhS2_Pfii,@"STO_CUDA_ENTRY STV_DEFAULT"
_ZN8turbo_pi15w4a16_gemv_fastILi2048EEEvPKfPKhS2_Pfii:
.text._ZN8turbo_pi15w4a16_gemv_fastILi2048EEEvPKfPKhS2_Pfii:
[----:B------:R-:W-:Y:S01]  /*0000*/  LDC R1, c[0x0][0x37c] ;  /* 0x0000df00ff017b82 */ /* 0x000fe20000000800 */
[----:B------:R-:W0:Y:S01]  /*0010*/  S2R R14, SR_TID.X ;  /* 0x00000000000e7919 */ /* 0x000e220000002100 */
[----:B------:R-:W1:Y:S01]  /*0020*/  LDCU UR8, c[0x0][0x3a4] ;  /* 0x00007480ff0877ac */ /* 0x000e620008000800 */
[----:B------:R-:W-:Y:S01]  /*0030*/  IMAD.MOV.U32 R12, RZ, RZ, RZ ;  /* 0x000000ffff0c7224 */ /* 0x000fe200078e00ff */
[----:B------:R-:W2:Y:S01]  /*0040*/  S2R R10, SR_CTAID.X ;  /* 0x00000000000a7919 */ /* 0x000ea20000002500 */
[----:B------:R-:W3:Y:S01]  /*0050*/  LDCU.64 UR10, c[0x0][0x358] ;  /* 0x00006b00ff0a77ac */ /* 0x000ee20008000a00 */
[----:B-1----:R-:W-:Y:S01]  /*0060*/  UISETP.GE.AND UP0, UPT, UR8, 0x1, UPT ;  /* 0x000000010800788c */ /* 0x002fe2000bf06270 */
[C---:B0-----:R-:W-:Y:S02]  /*0070*/  ISETP.GT.U32.AND P0, PT, R14.reuse, 0xf, PT ;  /* 0x0000000f0e00780c */ /* 0x041fe40003f04070 */
[----:B------:R-:W-:Y:S02]  /*0080*/  SHF.R.U32.HI R13, RZ, 0x6, R14 ;  /* 0x00000006ff0d7819 */ /* 0x000fe4000001160e */
[----:B------:R-:W-:-:S03]  /*0090*/  LOP3.LUT R11, R14, 0x3f, RZ, 0xc0, !PT ;  /* 0x0000003f0e0b7812 */ /* 0x000fc600078ec0ff */
[----:B--2---:R-:W-:-:S06]  /*00a0*/  IMAD R10, R10, 0x4, R13 ;  /* 0x000000040a0a7824 */ /* 0x004fcc00078e020d */
[----:B------:R-:W-:Y:S01]  /*00b0*/  @!P0 IMAD.SHL.U32 R0, R14, 0x4, RZ ;  /* 0x000000040e008824 */ /* 0x000fe200078e00ff */
[----:B------:R-:W0:Y:S01]  /*00c0*/  @!P0 S2R R3, SR_CgaCtaId ;  /* 0x0000000000038919 */ /* 0x000e220000008800 */
[----:B------:R-:W-:-:S04]  /*00d0*/  @!P0 MOV R2, 0x400 ;  /* 0x0000040000028802 */ /* 0x000fc80000000f00 */
[----:B------:R-:W1:Y:S01]  /*00e0*/  @!P0 LDC R0, c[0x3][R0] ;  /* 0x00c0000000008b82 */ /* 0x000e620000000800 */
[----:B0-----:R-:W-:-:S05]  /*00f0*/  @!P0 LEA R3, R3, R2, 0x18 ;  /* 0x0000000203038211 */ /* 0x001fca00078ec0ff */
[----:B------:R-:W-:-:S05]  /*0100*/  @!P0 IMAD R3, R14, 0x4, R3 ;  /* 0x000000040e038824 */ /* 0x000fca00078e0203 */
[----:B-1----:R0:W-:Y:S01]  /*0110*/  @!P0 STS [R3], R0 ;  /* 0x0000000003008388 */ /* 0x0021e20000000800 */
[----:B------:R-:W-:Y:S06]  /*0120*/  BAR.SYNC.DEFER_BLOCKING 0x0 ;  /* 0x0000000000007b1d */ /* 0x000fec0000010000 */
[----:B---3--:R-:W-:Y:S05]  /*0130*/  BRA.U !UP0, `(.L_x_0) ;  /* 0x0000000d08147547 */ /* 0x008fea000b800000 */
[----:B------:R-:W1:Y:S01]  /*0140*/  S2UR UR9, SR_CgaCtaId ;  /* 0x00000000000979c3 */ /* 0x000e620000008800 */
[----:B------:R-:W-:Y:S01]  /*0150*/  UIADD3 UR4, UPT, UPT, UR8, 0x7ff, URZ ;  /* 0x000007ff08047890 */ /* 0x000fe2000fffe0ff */
[----:B------:R-:W-:Y:S01]  /*0160*/  LOP3.LUT R19, R14, 0x1, RZ, 0xc0, !PT ;  /* 0x000000010e137812 */ /* 0x000fe200078ec0ff */
[----:B------:R-:W-:Y:S01]  /*0170*/  UIADD3 UR5, UPT, UPT, UR8, 0x1f, URZ ;  /* 0x0000001f08057890 */ /* 0x000fe2000fffe0ff */
[----:B------:R-:W-:Y:S01]  /*0180*/  IMAD.MOV.U32 R12, RZ, RZ, RZ ;  /* 0x000000ffff0c7224 */ /* 0x000fe200078e00ff */
[----:B------:R-:W-:-:S04]  /*0190*/  USHF.R.S32.HI UR6, URZ, 0x1f, UR4 ;  /* 0x0000001fff067899 */ /* 0x000fc80008011404 */
[----:B------:R-:W-:Y:S02]  /*01a0*/  ULEA.HI UR7, UR6, UR4, URZ, 0xb ;  /* 0x0000000406077291 */ /* 0x000fe4000f8f58ff */
[----:B------:R-:W-:Y:S02]  /*01b0*/  USHF.R.S32.HI UR6, URZ, 0x1f, UR5 ;  /* 0x0000001fff067899 */ /* 0x000fe40008011405 */
[----:B------:R-:W-:Y:S02]  /*01c0*/  USHF.R.U32.HI UR4, URZ, 0x1, UR8 ;  /* 0x00000001ff047899 */ /* 0x000fe40008011608 */
[----:B------:R-:W-:Y:S01]  /*01d0*/  ULEA.HI UR6, UR6, UR5, URZ, 0x5 ;  /* 0x0000000506067291 */ /* 0x000fe2000f8f28ff */
[----:B------:R-:W-:Y:S01]  /*01e0*/  UMOV UR8, 0x400 ;  /* 0x0000040000087882 */ /* 0x000fe20000000000 */
[----:B------:R-:W-:Y:S02]  /*01f0*/  USHF.R.S32.HI UR7, URZ, 0xb, UR7 ;  /* 0x0000000bff077899 */ /* 0x000fe40008011407 */
[----:B------:R-:W-:Y:S01]  /*0200*/  IMAD R9, R10, UR4, RZ ;  /* 0x000000040a097c24 */ /* 0x000fe2000f8e02ff */
[----:B------:R-:W-:-:S02]  /*0210*/  UIADD3 UR8, UPT, UPT, UR8, 0x40, URZ ;  /* 0x0000004008087890 */ /* 0x000fc4000fffe0ff */
[----:B------:R-:W-:Y:S02]  /*0220*/  USHF.R.S32.HI UR6, URZ, 0x5, UR6 ;  /* 0x00000005ff067899 */ /* 0x000fe40008011406 */
[----:B-1----:R-:W-:Y:S02]  /*0230*/  ULEA UR8, UR9, UR8, 0x18 ;  /* 0x0000000809087291 */ /* 0x002fe4000f8ec0ff */
[----:B------:R-:W-:Y:S02]  /*0240*/  UISETP.LT.AND UP0, UPT, UR7, 0x1, UPT ;  /* 0x000000010700788c */ /* 0x000fe4000bf01270 */
[----:B0-----:R-:W-:Y:S01]  /*0250*/  IMAD R0, R10, UR6, RZ ;  /* 0x000000060a007c24 */ /* 0x001fe2000f8e02ff */
[----:B------:R-:W-:Y:S01]  /*0260*/  UMOV UR4, URZ ;  /* 0x000000ff00047c82 */ /* 0x000fe20008000000 */
[----:B------:R-:W-:Y:S01]  /*0270*/  LEA R8, R14, UR8, 0x2 ;  /* 0x000000080e087c11 */ /* 0x000fe2000f8e10ff */
[----:B------:R-:W-:-:S12]  /*0280*/  USEL UR7, UR7, 0x1, !UP0 ;  /* 0x0000000107077887 */ /* 0x000fd8000c000000 */
.L_x_24:
[----:B------:R-:W0:Y:S01]  /*0290*/  LDCU UR5, c[0x0][0x3a4] ;  /* 0x00007480ff0577ac */ /* 0x000e220008000800 */
[----:B-1--4-:R-:W1:Y:S01]  /*02a0*/  LDC.64 R2, c[0x0][0x380] ;  /* 0x0000e000ff027b82 */ /* 0x012e620000000a00 */
[----:B------:R-:W-:Y:S01]  /*02b0*/  IMAD.MOV.U32 R15, RZ, RZ, RZ ;  /* 0x000000ffff0f7224 */ /* 0x000fe200078e00ff */
[----:B------:R-:W-:Y:S01]  /*02c0*/  USHF.L.U32 UR9, UR4, 0xb, URZ ;  /* 0x0000000b04097899 */ /* 0x000fe200080006ff */
[----:B------:R-:W-:Y:S02]  /*02d0*/  IMAD.MOV.U32 R17, RZ, RZ, RZ ;  /* 0x000000ffff117224 */ /* 0x000fe400078e00ff */
[----:B------:R-:W-:-:S03]  /*02e0*/  IMAD.MOV.U32 R21, RZ, RZ, RZ ;  /* 0x000000ffff157224 */ /* 0x000fc600078e00ff */
[----:B------:R-:W-:-:S05]  /*02f0*/  LOP3.LUT R23, R14, UR9, RZ, 0xfc, !PT ;  /* 0x000000090e177c12 */ /* 0x000fca000f8efcff */
[C---:B------:R-:W-:Y:S02]  /*0300*/  VIADD R4, R23.reuse, 0x100 ;  /* 0x0000010017047836 */ /* 0x040fe40000000000 */
[C---:B--23--:R-:W-:Y:S01]  /*0310*/  VIADD R5, R23.reuse, 0x200 ;  /* 0x0000020017057836 */ /* 0x04cfe20000000000 */
[C---:B0-----:R-:W-:Y:S01]  /*0320*/  ISETP.GE.AND P0, PT, R23.reuse, UR5, PT ;  /* 0x0000000517007c0c */ /* 0x041fe2000bf06270 */
[C---:B------:R-:W-:Y:S01]  /*0330*/  VIADD R6, R23.reuse, 0x300 ;  /* 0x0000030017067836 */ /* 0x040fe20000000000 */
[----:B------:R-:W-:Y:S01]  /*0340*/  ISETP.GE.AND P1, PT, R4, UR5, PT ;  /* 0x0000000504007c0c */ /* 0x000fe2000bf26270 */
[----:B------:R-:W-:Y:S01]  /*0350*/  VIADD R7, R23, 0x400 ;  /* 0x0000040017077836 */ /* 0x000fe20000000000 */
[----:B------:R-:W-:Y:S01]  /*0360*/  ISETP.GE.AND P2, PT, R5, UR5, PT ;  /* 0x0000000505007c0c */ /* 0x000fe2000bf46270 */
[----:B------:R-:W-:Y:S01]  /*0370*/  IMAD.MOV.U32 R5, RZ, RZ, RZ ;  /* 0x000000ffff057224 */ /* 0x000fe200078e00ff */
[----:B------:R-:W-:Y:S01]  /*0380*/  ISETP.GE.AND P3, PT, R6, UR5, PT ;  /* 0x0000000506007c0c */ /* 0x000fe2000bf66270 */
[----:B-1----:R-:W-:Y:S01]  /*0390*/  IMAD.WIDE.U32 R2, R23, 0x4, R2 ;  /* 0x0000000417027825 */ /* 0x002fe200078e0002 */
[----:B------:R-:W-:-:S03]  /*03a0*/  ISETP.GE.AND P4, PT, R7, UR5, PT ;  /* 0x0000000507007c0c */ /* 0x000fc6000bf86270 */
[----:B------:R-:W-:Y:S02]  /*03b0*/  IMAD.MOV.U32 R7, RZ, RZ, RZ ;  /* 0x000000ffff077224 */ /* 0x000fe400078e00ff */
[----:B------:R-:W2:Y:S04]  /*03c0*/  @!P0 LDG.E.CONSTANT R5, desc[UR10][R2.64] ;  /* 0x0000000a02058981 */ /* 0x000ea8000c1e9900 */
[----:B------:R-:W3:Y:S04]  /*03d0*/  @!P1 LDG.E.CONSTANT R7, desc[UR10][R2.64+0x400] ;  /* 0x0004000a02079981 */ /* 0x000ee8000c1e9900 */
[----:B------:R-:W4:Y:S04]  /*03e0*/  @!P2 LDG.E.CONSTANT R15, desc[UR10][R2.64+0x800] ;  /* 0x0008000a020fa981 */ /* 0x000f28000c1e9900 */
[----:B------:R-:W5:Y:S04]  /*03f0*/  @!P3 LDG.E.CONSTANT R17, desc[UR10][R2.64+0xc00] ;  /* 0x000c000a0211b981 */ /* 0x000f68000c1e9900 */
[----:B------:R-:W5:Y:S01]  /*0400*/  @!P4 LDG.E.CONSTANT R21, desc[UR10][R2.64+0x1000] ;  /* 0x0010000a0215c981 */ /* 0x000f62000c1e9900 */
[----:B------:R-:W-:Y:S01]  /*0410*/  ISETP.GT.U32.AND P0, PT, R14, 0x2ff, PT ;  /* 0x000002ff0e00780c */ /* 0x000fe20003f04070 */
[----:B------:R-:W-:Y:S01]  /*0420*/  UIADD3 UR4, UPT, UPT, UR4, 0x1, URZ ;  /* 0x0000000104047890 */ /* 0x000fe2000fffe0ff */
[----:B------:R-:W-:Y:S03]  /*0430*/  BSSY.RECONVERGENT B0, `(.L_x_1) ;  /* 0x0000010000007945 */ /* 0x000fe60003800200 */
[----:B------:R-:W-:Y:S01]  /*0440*/  UISETP.NE.AND UP0, UPT, UR4, UR7, UPT ;  /* 0x000000070400728c */ /* 0x000fe2000bf05270 */
[----:B--2---:R0:W-:Y:S04]  /*0450*/  STS [R8], R5 ;  /* 0x0000000508007388 */ /* 0x0041e80000000800 */
[----:B---3--:R0:W-:Y:S04]  /*0460*/  STS [R8+0x400], R7 ;  /* 0x0004000708007388 */ /* 0x0081e80000000800 */
[----:B----4-:R0:W-:Y:S04]  /*0470*/  STS [R8+0x800], R15 ;  /* 0x0008000f08007388 */ /* 0x0101e80000000800 */
[----:B-----5:R0:W-:Y:S04]  /*0480*/  STS [R8+0xc00], R17 ;  /* 0x000c001108007388 */ /* 0x0201e80000000800 */
[----:B------:R0:W-:Y:S01]  /*0490*/  STS [R8+0x1000], R21 ;  /* 0x0010001508007388 */ /* 0x0001e20000000800 */
[----:B------:R-:W-:Y:S05]  /*04a0*/  @P0 BRA `(.L_x_2) ;  /* 0x0000000000200947 */ /* 0x000fea0003800000 */
[----:B------:R-:W-:Y:S01]  /*04b0*/  VIADD R4, R23, 0x500 ;  /* 0x0000050017047836 */ /* 0x000fe20000000000 */
[----:B------:R-:W-:Y:S01]  /*04c0*/  BSSY.RECONVERGENT B1, `(.L_x_3) ;  /* 0x0000005000017945 */ /* 0x000fe20003800200 */
[----:B0-----:R-:W-:-:S03]  /*04d0*/  IMAD.MOV.U32 R5, RZ, RZ, RZ ;  /* 0x000000ffff057224 */ /* 0x001fc600078e00ff */
[----:B------:R-:W-:-:S13]  /*04e0*/  ISETP.GE.AND P0, PT, R4, UR5, PT ;  /* 0x0000000504007c0c */ /* 0x000fda000bf06270 */
[----:B------:R-:W-:Y:S05]  /*04f0*/  @P0 BRA `(.L_x_4) ;  /* 0x0000000000040947 */ /* 0x000fea0003800000 */
[----:B------:R0:W5:Y:S02]  /*0500*/  LDG.E.CONSTANT R5, desc[UR10][R2.64+0x1400] ;  /* 0x0014000a02057981 */ /* 0x000164000c1e9900 */
.L_x_4:
[----:B------:R-:W-:Y:S05]  /*0510*/  BSYNC.RECONVERGENT B1 ;  /* 0x0000000000017941 */ /* 0x000fea0003800200 */
.L_x_3:
[----:B-----5:R1:W-:Y:S02]  /*0520*/  STS [R8+0x1400], R5 ;  /* 0x0014000508007388 */ /* 0x0203e40000000800 */
.L_x_2:
[----:B------:R-:W-:Y:S05]  /*0530*/  BSYNC.RECONVERGENT B0 ;  /* 0x0000000000007941 */ /* 0x000fea0003800200 */
.L_x_1:
[----:B------:R-:W-:Y:S01]  /*0540*/  ISETP.GT.U32.AND P0, PT, R14, 0x1ff, PT ;  /* 0x000001ff0e00780c */ /* 0x000fe20003f04070 */
[----:B------:R-:W-:-:S12]  /*0550*/  BSSY.RECONVERGENT B0, `(.L_x_5) ;  /* 0x000000a000007945 */ /* 0x000fd80003800200 */
[----:B------:R-:W-:Y:S05]  /*0560*/  @P0 BRA `(.L_x_6) ;  /* 0x0000000000200947 */ /* 0x000fea0003800000 */
[----:B------:R-:W-:Y:S01]  /*0570*/  VIADD R4, R23, 0x600 ;  /* 0x0000060017047836 */ /* 0x000fe20000000000 */
[----:B------:R-:W-:Y:S01]  /*0580*/  BSSY.RECONVERGENT B1, `(.L_x_7) ;  /* 0x0000005000017945 */ /* 0x000fe20003800200 */
[----:B01----:R-:W-:-:S03]  /*0590*/  IMAD.MOV.U32 R5, RZ, RZ, RZ ;  /* 0x000000ffff057224 */ /* 0x003fc600078e00ff */
[----:B------:R-:W-:-:S13]  /*05a0*/  ISETP.GE.AND P0, PT, R4, UR5, PT ;  /* 0x0000000504007c0c */ /* 0x000fda000bf06270 */
[----:B------:R-:W-:Y:S05]  /*05b0*/  @P0 BRA `(.L_x_8) ;  /* 0x0000000000040947 */ /* 0x000fea0003800000 */
[----:B------:R0:W5:Y:S02]  /*05c0*/  LDG.E.CONSTANT R5, desc[UR10][R2.64+0x1800] ;  /* 0x0018000a02057981 */ /* 0x000164000c1e9900 */
.L_x_8:
[----:B------:R-:W-:Y:S05]  /*05d0*/  BSYNC.RECONVERGENT B1 ;  /* 0x0000000000017941 */ /* 0x000fea0003800200 */
.L_x_7:
[----:B-----5:R2:W-:Y:S02]  /*05e0*/  STS [R8+0x1800], R5 ;  /* 0x0018000508007388 */ /* 0x0205e40000000800 */
.L_x_6:
[----:B------:R-:W-:Y:S05]  /*05f0*/  BSYNC.RECONVERGENT B0 ;  /* 0x0000000000007941 */ /* 0x000fea0003800200 */
.L_x_5:
[----:B------:R-:W-:Y:S01]  /*0600*/  ISETP.GT.U32.AND P0, PT, R14, 0xff, PT ;  /* 0x000000ff0e00780c */ /* 0x000fe20003f04070 */
[----:B------:R-:W-:-:S12]  /*0610*/  BSSY.RECONVERGENT B0, `(.L_x_9) ;  /* 0x000000a000007945 */ /* 0x000fd80003800200 */
[----:B------:R-:W-:Y:S05]  /*0620*/  @P0 BRA `(.L_x_10) ;  /* 0x0000000000200947 */ /* 0x000fea0003800000 */
[----:B------:R-:W-:Y:S01]  /*0630*/  VIADD R4, R23, 0x700 ;  /* 0x0000070017047836 */ /* 0x000fe20000000000 */
[----:B------:R-:W-:Y:S01]  /*0640*/  BSSY.RECONVERGENT B1, `(.L_x_11) ;  /* 0x0000005000017945 */ /* 0x000fe20003800200 */
[----:B012---:R-:W-:-:S03]  /*0650*/  IMAD.MOV.U32 R5, RZ, RZ, RZ ;  /* 0x000000ffff057224 */ /* 0x007fc600078e00ff */
[----:B------:R-:W-:-:S13]  /*0660*/  ISETP.GE.AND P0, PT, R4, UR5, PT ;  /* 0x0000000504007c0c */ /* 0x000fda000bf06270 */
[----:B------:R-:W-:Y:S05]  /*0670*/  @P0 BRA `(.L_x_12) ;  /* 0x0000000000040947 */ /* 0x000fea0003800000 */
[----:B------:R0:W5:Y:S02]  /*0680*/  LDG.E.CONSTANT R5, desc[UR10][R2.64+0x1c00] ;  /* 0x001c000a02057981 */ /* 0x000164000c1e9900 */
.L_x_12:
[----:B------:R-:W-:Y:S05]  /*0690*/  BSYNC.RECONVERGENT B1 ;  /* 0x0000000000017941 */ /* 0x000fea0003800200 */
.L_x_11:
[----:B-----5:R3:W-:Y:S02]  /*06a0*/  STS [R8+0x1c00], R5 ;  /* 0x001c000508007388 */ /* 0x0207e40000000800 */
.L_x_10:
[----:B------:R-:W-:Y:S05]  /*06b0*/  BSYNC.RECONVERGENT B0 ;  /* 0x0000000000007941 */ /* 0x000fea0003800200 */
.L_x_9:
[----:B------:R-:W4:Y:S01]  /*06c0*/  LDCU UR5, c[0x0][0x3a0] ;  /* 0x00007400ff0577ac */ /* 0x000f220008000800 */
[----:B------:R-:W-:Y:S01]  /*06d0*/  BSSY.RECONVERGENT B0, `(.L_x_13) ;  /* 0x0000069000007945 */ /* 0x000fe20003800200 */
[----:B------:R-:W0:Y:S01]  /*06e0*/  LDCU.64 UR12, c[0x0][0x388] ;  /* 0x00007100ff0c77ac */ /* 0x000e220008000a00 */
[----:B------:R-:W-:Y:S01]  /*06f0*/  BAR.SYNC.DEFER_BLOCKING 0x0 ;  /* 0x0000000000007b1d */ /* 0x000fe20000010000 */
[----:B----4-:R-:W-:-:S13]  /*0700*/  ISETP.GE.AND P0, PT, R10, UR5, PT ;  /* 0x000000050a007c0c */ /* 0x010fda000bf06270 */
[----:B0-----:R-:W-:Y:S05]  /*0710*/  @P0 BRA `(.L_x_14) ;  /* 0x0000000400900947 */ /* 0x001fea0003800000 */
[----:B------:R-:W0:Y:S01]  /*0720*/  LDC R15, c[0x0][0x3a4] ;  /* 0x0000e900ff0f7b82 */ /* 0x000e220000000800 */
[----:B------:R-:W-:-:S07]  /*0730*/  IMAD.MOV.U32 R16, RZ, RZ, RZ ;  /* 0x000000ffff107224 */ /* 0x000fce00078e00ff */
[----:B------:R-:W4:Y:S02]  /*0740*/  LDC.64 R2, c[0x0][0x390] ;  /* 0x0000e400ff027b82 */ /* 0x000f240000000a00 */
.L_x_23:
[C---:B------:R-:W-:Y:S01]  /*0750*/  IMAD R17, R16.reuse, 0x40, R11 ;  /* 0x0000004010117824 */ /* 0x040fe200078e020b */
[----:B------:R-:W-:Y:S01]  /*0760*/  BSSY.RECONVERGENT B1, `(.L_x_15) ;  /* 0x000001f000017945 */ /* 0x000fe20003800200 */
[----:B------:R-:W-:Y:S02]  /*0770*/  VIADD R16, R16, 0x4 ;  /* 0x0000000410107836 */ /* 0x000fe40000000000 */
[C---:B------:R-:W-:Y:S01]  /*0780*/  VIADD R6, R17.reuse, UR9 ;  /* 0x0000000911067c36 */ /* 0x040fe20008000000 */
[----:B------:R-:W-:Y:S02]  /*0790*/  LEA R17, R17, UR8, 0x2 ;  /* 0x0000000811117c11 */ /* 0x000fe4000f8e10ff */
[----:B------:R-:W-:Y:S01]  /*07a0*/  ISETP.NE.AND P0, PT, R16, 0x20, PT ;  /* 0x000000201000780c */ /* 0x000fe20003f05270 */
[C---:B------:R-:W-:Y:S01]  /*07b0*/  VIADD R22, R6.reuse, 0x40 ;  /* 0x0000004006167836 */ /* 0x040fe20000000000 */
[C---:B0-----:R-:W-:Y:S01]  /*07c0*/  ISETP.GE.AND P4, PT, R6.reuse, R15, PT ;  /* 0x0000000f0600720c */ /* 0x041fe20003f86270 */
[----:B------:R-:W-:-:S02]  /*07d0*/  VIADD R20, R6, 0x80 ;  /* 0x0000008006147836 */ /* 0x000fc40000000000 */
[----:B------:R-:W-:Y:S01]  /*07e0*/  VIADD R18, R6, 0xc0 ;  /* 0x000000c006127836 */ /* 0x000fe20000000000 */
[-C--:B------:R-:W-:Y:S02]  /*07f0*/  ISETP.GE.AND P1, PT, R22, R15.reuse, PT ;  /* 0x0000000f1600720c */ /* 0x080fe40003f26270 */
[-C--:B------:R-:W-:Y:S02]  /*0800*/  ISETP.GE.AND P2, PT, R20, R15.reuse, PT ;  /* 0x0000000f1400720c */ /* 0x080fe40003f46270 */
[----:B------:R-:W-:-:S05]  /*0810*/  ISETP.GE.AND P3, PT, R18, R15, PT ;  /* 0x0000000f1200720c */ /* 0x000fca0003f66270 */
[----:B------:R-:W-:Y:S08]  /*0820*/  @P4 BRA `(.L_x_16) ;  /* 0x0000000000484947 */ /* 0x000ff00003800000 */
[----:B-123--:R-:W-:-:S04]  /*0830*/  LEA.HI R5, R6, R9, RZ, 0x1f ;  /* 0x0000000906057211 */ /* 0x00efc800078ff8ff */
[----:B------:R-:W-:-:S04]  /*0840*/  IADD3 R4, P4, PT, R5, UR12, RZ ;  /* 0x0000000c05047c10 */ /* 0x000fc8000ff9e0ff */
[----:B------:R-:W-:-:S05]  /*0850*/  LEA.HI.X.SX32 R5, R5, UR13, 0x1, P4 ;  /* 0x0000000d05057c11 */ /* 0x000fca000a0f0eff */
[----:B------:R-:W2:Y:S01]  /*0860*/  LDG.E.U8.CONSTANT R4, desc[UR10][R4.64] ;  /* 0x0000000a04047981 */ /* 0x000ea2000c1e9100 */
[----:B------:R-:W-:-:S05]  /*0870*/  LEA.HI R7, R6, R0, RZ, 0x1b ;  /* 0x0000000006077211 */ /* 0x000fca00078fd8ff */
[----:B----4-:R-:W-:-:S06]  /*0880*/  IMAD.WIDE R6, R7, 0x4, R2 ;  /* 0x0000000407067825 */ /* 0x010fcc00078e0202 */
[----:B------:R-:W3:Y:S01]  /*0890*/  LDG.E.CONSTANT R6, desc[UR10][R6.64] ;  /* 0x0000000a06067981 */ /* 0x000ee2000c1e9900 */
[----:B------:R-:W0:Y:S01]  /*08a0*/  S2UR UR6, SR_CgaCtaId ;  /* 0x00000000000679c3 */ /* 0x000e220000008800 */
[----:B------:R-:W-:Y:S01]  /*08b0*/  ISETP.NE.AND P4, PT, R19, RZ, PT ;  /* 0x000000ff1300720c */ /* 0x000fe20003f85270 */
[----:B------:R-:W-:Y:S02]  /*08c0*/  UMOV UR5, 0x400 ;  /* 0x0000040000057882 */ /* 0x000fe40000000000 */
[----:B0-----:R-:W-:Y:S01]  /*08d0*/  ULEA UR5, UR6, UR5, 0x18 ;  /* 0x0000000506057291 */ /* 0x001fe2000f8ec0ff */
[----:B--2---:R-:W-:-:S09]  /*08e0*/  SHF.R.U32.HI R21, RZ, 0x4, R4 ;  /* 0x00000004ff157819 */ /* 0x004fd20000011604 */
[----:B------:R-:W-:Y:S02]  /*08f0*/  @!P4 LOP3.LUT R21, R4, 0xf, RZ, 0xc0, !PT ;  /* 0x0000000f0415c812 */ /* 0x000fe400078ec0ff */
[----:B------:R-:W-:Y:S02]  /*0900*/  LDS R4, [R17] ;  /* 0x0000000011047984 */ /* 0x000fe40000000800 */
[----:B------:R-:W-:-:S06]  /*0910*/  LEA R21, R21, UR5, 0x2 ;  /* 0x0000000515157c11 */ /* 0x000fcc000f8e10ff */
[----:B------:R-:W3:Y:S02]  /*0920*/  LDS R21, [R21] ;  /* 0x0000000015157984 */ /* 0x000ee40000000800 */
[----:B---3--:R-:W-:-:S04]  /*0930*/  FMUL R5, R21, R6 ;  /* 0x0000000615057220 */ /* 0x008fc80000400000 */
[----:B------:R-:W-:-:S07]  /*0940*/  FFMA R12, R5, R4, R12 ;  /* 0x00000004050c7223 */ /* 0x000fce000000000c */
.L_x_16:
[----:B------:R-:W-:Y:S05]  /*0950*/  BSYNC.RECONVERGENT B1 ;  /* 0x0000000000017941 */ /* 0x000fea0003800200 */
.L_x_15:
[----:B------:R-:W-:Y:S04]  /*0960*/  BSSY.RECONVERGENT B1, `(.L_x_17) ;  /* 0x0000014000017945 */ /* 0x000fe80003800200 */
[----:B------:R-:W-:Y:S05]  /*0970*/  @P1 BRA `(.L_x_18) ;  /* 0x0000000000481947 */ /* 0x000fea0003800000 */
        /* <DEDUP_REMOVED lines=13> */
[----:B------:R-:W-:Y:S02]  /*0a50*/  LDS R4, [R17+0x100] ;  /* 0x0001000011047984 */ /* 0x000fe40000000800 */
[----:B------:R-:W-:-:S06]  /*0a60*/  LEA R21, R21, UR5, 0x2 ;  /* 0x0000000515157c11 */ /* 0x000fcc000f8e10ff */
[----:B------:R-:W3:Y:S02]  /*0a70*/  LDS R21, [R21] ;  /* 0x0000000015157984 */ /* 0x000ee40000000800 */
[----:B---3--:R-:W-:-:S04]  /*0a80*/  FMUL R5, R21, R6 ;  /* 0x0000000615057220 */ /* 0x008fc80000400000 */
[----:B------:R-:W-:-:S07]  /*0a90*/  FFMA R12, R5, R4, R12 ;  /* 0x00000004050c7223 */ /* 0x000fce000000000c */
.L_x_18:
[----:B------:R-:W-:Y:S05]  /*0aa0*/  BSYNC.RECONVERGENT B1 ;  /* 0x0000000000017941 */ /* 0x000fea0003800200 */
.L_x_17:
        /* <DEDUP_REMOVED lines=20> */
.L_x_20:
[----:B------:R-:W-:Y:S05]  /*0bf0*/  BSYNC.RECONVERGENT B1 ;  /* 0x0000000000017941 */ /* 0x000fea0003800200 */
.L_x_19:
[----:B------:R-:W-:Y:S04]  /*0c00*/  BSSY.RECONVERGENT B1, `(.L_x_21) ;  /* 0x0000014000017945 */ /* 0x000fe80003800200 */
[----:B------:R-:W-:Y:S05]  /*0c10*/  @P3 BRA `(.L_x_22) ;  /* 0x0000000000483947 */ /* 0x000fea0003800000 */
[C---:B-123--:R-:W-:Y:S02]  /*0c20*/  LEA.HI R5, R18.reuse, R9, RZ, 0x1f ;  /* 0x0000000912057211 */ /* 0x04efe400078ff8ff */
[----:B------:R-:W-:Y:S01]  /*0c30*/  LEA.HI R7, R18, R0, RZ, 0x1b ;  /* 0x0000000012077211 */ /* 0x000fe200078fd8ff */
[----:B------:R-:W0:Y:S01]  /*0c40*/  S2UR UR6, SR_CgaCtaId ;  /* 0x00000000000679c3 */ /* 0x000e220000008800 */
[C---:B------:R-:W-:Y:S01]  /*0c50*/  IADD3 R4, P1, PT, R5.reuse, UR12, RZ ;  /* 0x0000000c05047c10 */ /* 0x040fe2000ff3e0ff */
[----:B------:R-:W-:Y:S01]  /*0c60*/  UMOV UR5, 0x400 ;  /* 0x0000040000057882 */ /* 0x000fe20000000000 */
[----:B------:R-:W-:Y:S02]  /*0c70*/  LDS R17, [R17+0x300] ;  /* 0x0003000011117984 */ /* 0x000fe40000000800 */
[----:B------:R-:W-:-:S05]  /*0c80*/  LEA.HI.X.SX32 R5, R5, UR13, 0x1, P1 ;  /* 0x0000000d05057c11 */ /* 0x000fca00088f0eff */
[----:B------:R-:W2:Y:S01]  /*0c90*/  LDG.E.U8.CONSTANT R4, desc[UR10][R4.64] ;  /* 0x0000000a04047981 */ /* 0x000ea2000c1e9100 */
[----:B----4-:R-:W-:-:S06]  /*0ca0*/  IMAD.WIDE R6, R7, 0x4, R2 ;  /* 0x0000000407067825 */ /* 0x010fcc00078e0202 */
[----:B------:R-:W3:Y:S01]  /*0cb0*/  LDG.E.CONSTANT R7, desc[UR10][R6.64] ;  /* 0x0000000a06077981 */ /* 0x000ee2000c1e9900 */
[----:B------:R-:W-:Y:S01]  /*0cc0*/  ISETP.NE.AND P1, PT, R19, RZ, PT ;  /* 0x000000ff1300720c */ /* 0x000fe20003f25270 */
[----:B0-----:R-:W-:Y:S01]  /*0cd0*/  ULEA UR5, UR6, UR5, 0x18 ;  /* 0x0000000506057291 */ /* 0x001fe2000f8ec0ff */
[----:B--2---:R-:W-:-:S11]  /*0ce0*/  SHF.R.U32.HI R18, RZ, 0x4, R4 ;  /* 0x00000004ff127819 */ /* 0x004fd60000011604 */
[----:B------:R-:W-:-:S04]  /*0cf0*/  @!P1 LOP3.LUT R18, R4, 0xf, RZ, 0xc0, !PT ;  /* 0x0000000f04129812 */ /* 0x000fc800078ec0ff */
[----:B------:R-:W-:-:S06]  /*0d00*/  LEA R18, R18, UR5, 0x2 ;  /* 0x0000000512127c11 */ /* 0x000fcc000f8e10ff */
[----:B------:R-:W3:Y:S02]  /*0d10*/  LDS R18, [R18] ;  /* 0x0000000012127984 */ /* 0x000ee40000000800 */
[----:B---3--:R-:W-:-:S04]  /*0d20*/  FMUL R5, R18, R7 ;  /* 0x0000000712057220 */ /* 0x008fc80000400000 */
[----:B------:R-:W-:-:S07]  /*0d30*/  FFMA R12, R5, R17, R12 ;  /* 0x00000011050c7223 */ /* 0x000fce000000000c */
.L_x_22:
[----:B------:R-:W-:Y:S05]  /*0d40*/  BSYNC.RECONVERGENT B1 ;  /* 0x0000000000017941 */ /* 0x000fea0003800200 */
.L_x_21:
[----:B------:R-:W-:Y:S05]  /*0d50*/  @P0 BRA `(.L_x_23) ;  /* 0xfffffff8007c0947 */ /* 0x000fea000383ffff */
.L_x_14:
[----:B------:R-:W-:Y:S05]  /*0d60*/  BSYNC.RECONVERGENT B0 ;  /* 0x0000000000007941 */ /* 0x000fea0003800200 */
.L_x_13:
[----:B------:R-:W-:Y:S06]  /*0d70*/  BAR.SYNC.DEFER_BLOCKING 0x0 ;  /* 0x0000000000007b1d */ /* 0x000fec0000010000 */
[----:B------:R-:W-:Y:S05]  /*0d80*/  BRA.U UP0, `(.L_x_24) ;  /* 0xfffffff500407547 */ /* 0x000fea000b83ffff */
.L_x_0:
[----:B------:R-:W5:Y:S01]  /*0d90*/  S2UR UR6, SR_CgaCtaId ;  /* 0x00000000000679c3 */ /* 0x000f620000008800 */
[----:B------:R-:W-:Y:S01]  /*0da0*/  UMOV UR5, 0x400 ;  /* 0x0000040000057882 */ /* 0x000fe20000000000 */
[----:B------:R-:W-:Y:S01]  /*0db0*/  ISETP.GT.U32.AND P0, PT, R11, 0x1f, PT ;  /* 0x0000001f0b00780c */ /* 0x000fe20003f04070 */
[----:B------:R-:W-:-:S04]  /*0dc0*/  UIADD3 UR5, UPT, UPT, UR5, 0x2040, URZ ;  /* 0x0000204005057890 */ /* 0x000fc8000fffe0ff */
[----:B-----5:R-:W-:-:S06]  /*0dd0*/  ULEA UR5, UR6, UR5, 0x18 ;  /* 0x0000000506057291 */ /* 0x020fcc000f8ec0ff */
[----:B0-----:R-:W-:-:S05]  /*0de0*/  LEA R0, R13, UR5, 0x8 ;  /* 0x000000050d007c11 */ /* 0x001fca000f8e40ff */
[----:B----4-:R-:W-:-:S05]  /*0df0*/  IMAD R3, R11, 0x4, R0 ;  /* 0x000000040b037824 */ /* 0x010fca00078e0200 */
[----:B------:R-:W-:Y:S01]  /*0e00*/  STS [R3], R12 ;  /* 0x0000000c03007388 */ /* 0x000fe20000000800 */
[----:B------:R-:W-:Y:S06]  /*0e10*/  BAR.SYNC.DEFER_BLOCKING 0x0 ;  /* 0x0000000000007b1d */ /* 0x000fec0000010000 */
[----:B------:R-:W-:Y:S04]  /*0e20*/  @!P0 LDS R0, [R3+0x80] ;  /* 0x0000800003008984 */ /* 0x000fe80000000800 */
[----:B-123--:R-:W0:Y:S02]  /*0e30*/  @!P0 LDS R5, [R3] ;  /* 0x0000000003058984 */ /* 0x00ee240000000800 */
[----:B0-----:R-:W-:-:S05]  /*0e40*/  @!P0 FADD R0, R0, R5 ;  /* 0x0000000500008221 */ /* 0x001fca0000000000 */
[----:B------:R0:W-:Y:S01]  /*0e50*/  @!P0 STS [R3], R0 ;  /* 0x0000000003008388 */ /* 0x0001e20000000800 */
[----:B------:R-:W-:Y:S06]  /*0e60*/  BAR.SYNC.DEFER_BLOCKING 0x0 ;  /* 0x0000000000007b1d */ /* 0x000fec0000010000 */
[----:B------:R-:W-:Y:S05]  /*0e70*/  @P0 EXIT ;  /* 0x000000000000094d */ /* 0x000fea0003800000 */
[----:B0-----:R-:W0:Y:S01]  /*0e80*/  LDS R3, [R3] ;  /* 0x0000000003037984 */ /* 0x001e220000000800 */
[----:B------:R-:W1:Y:S02]  /*0e90*/  LDCU UR4, c[0x0][0x3a0] ;  /* 0x00007400ff0477ac */ /* 0x000e640008000800 */
[----:B-1----:R-:W-:-:S04]  /*0ea0*/  ISETP.GE.AND P0, PT, R10, UR4, PT ;  /* 0x000000040a007c0c */ /* 0x002fc8000bf06270 */
[----:B------:R-:W-:Y:S01]  /*0eb0*/  ISETP.NE.OR P0, PT, R11, RZ, P0 ;  /* 0x000000ff0b00720c */ /* 0x000fe20000705670 */
[----:B0-----:R-:W0:Y:S02]  /*0ec0*/  SHFL.DOWN PT, R0, R3, 0x10, 0x1f ;  /* 0x0a001f0003007f89 */ /* 0x001e2400000e0000 */
[----:B0-----:R-:W-:-:S05]  /*0ed0*/  FADD R0, R3, R0 ;  /* 0x0000000003007221 */ /* 0x001fca0000000000 */
[----:B------:R-:W0:Y:S02]  /*0ee0*/  SHFL.DOWN PT, R5, R0, 0x8, 0x1f ;  /* 0x09001f0000057f89 */ /* 0x000e2400000e0000 */
[----:B0-----:R-:W-:-:S05]  /*0ef0*/  FADD R5, R0, R5 ;  /* 0x0000000500057221 */ /* 0x001fca0000000000 */
[----:B------:R-:W0:Y:S02]  /*0f00*/  SHFL.DOWN PT, R2, R5, 0x4, 0x1f ;  /* 0x08801f0005027f89 */ /* 0x000e2400000e0000 */
[----:B0-----:R-:W-:-:S05]  /*0f10*/  FADD R2, R5, R2 ;  /* 0x0000000205027221 */ /* 0x001fca0000000000 */
[----:B------:R-:W0:Y:S02]  /*0f20*/  SHFL.DOWN PT, R7, R2, 0x2, 0x1f ;  /* 0x08401f0002077f89 */ /* 0x000e2400000e0000 */
[----:B0-----:R-:W-:-:S05]  /*0f30*/  FADD R7, R2, R7 ;  /* 0x0000000702077221 */ /* 0x001fca0000000000 */
[----:B------:R0:W1:Y:S01]  /*0f40*/  SHFL.DOWN PT, R4, R7, 0x1, 0x1f ;  /* 0x08201f0007047f89 */ /* 0x00006200000e0000 */
[----:B------:R-:W-:Y:S05]  /*0f50*/  @P0 EXIT ;  /* 0x000000000000094d */ /* 0x000fea0003800000 */
[----:B------:R-:W2:Y:S01]  /*0f60*/  LDC.64 R2, c[0x0][0x398] ;  /* 0x0000e600ff027b82 */ /* 0x000ea20000000a00 */
[----:B01----:R-:W-:Y:S01]  /*0f70*/  FADD R7, R7, R4 ;  /* 0x0000000407077221 */ /* 0x003fe20000000000 */
[----:B--2---:R-:W-:-:S05]  /*0f80*/  IMAD.WIDE R10, R10, 0x4, R2 ;  /* 0x000000040a0a7825 */ /* 0x004fca00078e0202 */
[----:B------:R-:W-:Y:S01]  /*0f90*/  STG.E desc[UR10][R10.64], R7 ;  /* 0x000000070a007986 */ /* 0x000fe2000c10190a */
[----:B------:R-:W-:Y:S05]  /*0fa0*/  EXIT ;  /* 0x000000000000794d */ /* 0x000fea0003800000 */
.L_x_25:
[----:B------:R-:W-:-:S00]  /*0fb0*/  BRA `(.L_x_25) ;  /* 0xfffffffc00fc7947 */ /* 0x000fc0000383ffff */
[----:B------:R-:W-:-:S00]  /*0fc0*/  NOP ;  /* 0x0000000000007918 */ /* 0x000fc00000000000 */
        /* <DEDUP_REMOVED lines=11> */
.L_x_32:


//--------------------- .text._ZN8turbo_pi17w4a16_gemv_simpleEPKfPKhS1_Pfii --------------------------
	.section	.text._ZN8turbo_pi17w4a16_gemv_simpleEPKfPKhS1_Pfii,"ax",@progbits
	.align	128
        .global         _ZN8turbo_pi17w4a16_gemv_simpleEPKfPKhS1_Pfii
        .type           _ZN8turbo_pi17w4a16_gemv_simpleEPKfPKhS1_Pfii,@function
        .size           _ZN8turbo_pi17w4a16_gemv_simpleEPKfPKhS1_Pfii,(.L_x_33 - _ZN8turbo_pi17w4a16_gemv_simpleEPKfPKhS1_Pfii)
        .other          _ZN8turbo_pi17w4a16_gemv_simpleEPKfPKhS1_Pfii,@"STO_CUDA_ENTRY STV_DEFAULT"
_ZN8turbo_pi17w4a16_gemv_simpleEPKfPKhS1_Pfii:
.text._ZN8turbo_pi17w4a16_gemv_simpleEPKfPKhS1_Pfii:
[----:B------:R-:W-:Y:S01]  /*0000*/  LDC R1, c[0x0][0x37c] ;  /* 0x0000df00ff017b82 */ /* 0x000fe20000000800 */
[----:B------:R-:W0:Y:S07]  /*0010*/  S2R R6, SR_TID.X ;  /* 0x0000000000067919 */ /* 0x000e2e0000002100 */
[----:B------:R-:W1:Y:S01]  /*0020*/  S2UR UR4, SR_CTAID.X ;  /* 0x00000000000479c3 */ /* 0x000e620000002500 */
[----:B------:R-:W2:Y:S07]  /*0030*/  LDCU UR5, c[0x0][0x3a0] ;  /* 0x00007400ff0577ac */ /* 0x000eae0008000800 */
[----:B------:R-:W1:Y:S01]  /*0040*/  LDC R5, c[0x0][0x360] ;  /* 0x0000d800ff057b82 */ /* 0x000e620000000800 */
[----:B0-----:R-:W-:Y:S01]  /*0050*/  ISETP.GT.U32.AND P0, PT, R6, 0xf, PT ;  /* 0x0000000f0600780c */ /* 0x001fe20003f04070 */
[----:B-1----:R-:W-:-:S05]  /*0060*/  IMAD R0, R5, UR4, R6 ;  /* 0x0000000405007c24 */ /* 0x002fca000f8e0206 */
[----:B--2---:R-:W-:-:S07]  /*0070*/  ISETP.GE.AND P1, PT, R0, UR5, PT ;  /* 0x0000000500007c0c */ /* 0x004fce000bf26270 */
        /* <DEDUP_REMOVED lines=8> */
[----:B------:R-:W-:Y:S05]  /*0100*/  @P1 EXIT ;  /* 0x000000000000194d */ /* 0x000fea0003800000 */
[----:B------:R-:W1:Y:S01]  /*0110*/  LDCU UR6, c[0x0][0x3a4] ;  /* 0x00007480ff0677ac */ /* 0x000e620008000800 */
[----:B------:R-:W-:Y:S01]  /*0120*/  IMAD.MOV.U32 R8, RZ, RZ, RZ ;  /* 0x000000ffff087224 */ /* 0x000fe200078e00ff */
[----:B------:R-:W2:Y:S01]  /*0130*/  LDCU.64 UR12, c[0x0][0x358] ;  /* 0x00006b00ff0c77ac */ /* 0x000ea20008000a00 */
[----:B-1----:R-:W-:-:S09]  /*0140*/  UISETP.GE.AND UP0, UPT, UR6, 0x1, UPT ;  /* 0x000000010600788c */ /* 0x002fd2000bf06270 */
[----:B--2---:R-:W-:Y:S05]  /*0150*/  BRA.U !UP0, `(.L_x_26) ;  /* 0x0000000d08947547 */ /* 0x004fea000b800000 */
[----:B------:R-:W-:Y:S01]  /*0160*/  UIADD3 UR4, UPT, UPT, UR6, 0x1f, URZ ;  /* 0x0000001f06047890 */ /* 0x000fe2000fffe0ff */
[----:B------:R-:W-:Y:S01]  /*0170*/  IMAD.MOV.U32 R8, RZ, RZ, RZ ;  /* 0x000000ffff087224 */ /* 0x000fe200078e00ff */
[----:B------:R-:W-:Y:S01]  /*0180*/  UISETP.GE.U32.AND UP1, UPT, UR6, 0x8, UPT ;  /* 0x000000080600788c */ /* 0x000fe2000bf26070 */
[----:B------:R-:W-:Y:S01]  /*0190*/  IMAD.MOV.U32 R6, RZ, RZ, RZ ;  /* 0x000000ffff067224 */ /* 0x000fe200078e00ff */
[----:B------:R-:W-:Y:S02]  /*01a0*/  USHF.R.S32.HI UR5, URZ, 0x1f, UR4 ;  /* 0x0000001fff057899 */ /* 0x000fe40008011404 */
[----:B------:R-:W-:Y:S02]  /*01b0*/  ULOP3.LUT UR9, UR6, 0x7, URZ, 0xc0, !UPT ;  /* 0x0000000706097892 */ /* 0x000fe4000f8ec0ff */
[----:B------:R-:W-:Y:S02]  /*01c0*/  ULEA.HI UR5, UR5, UR4, URZ, 0x5 ;  /* 0x0000000405057291 */ /* 0x000fe4000f8f28ff */
[----:B------:R-:W-:-:S02]  /*01d0*/  USHF.R.U32.HI UR4, URZ, 0x1, UR6 ;  /* 0x00000001ff047899 */ /* 0x000fc40008011606 */
[----:B------:R-:W-:Y:S02]  /*01e0*/  USHF.R.S32.HI UR5, URZ, 0x5, UR5 ;  /* 0x00000005ff057899 */ /* 0x000fe40008011405 */
[----:B------:R-:W-:Y:S02]  /*01f0*/  UISETP.NE.AND UP0, UPT, UR9, URZ, UPT ;  /* 0x000000ff0900728c */ /* 0x000fe4000bf05270 */
[C---:B------:R-:W-:Y:S02]  /*0200*/  IMAD R7, R0.reuse, UR4, RZ ;  /* 0x0000000400077c24 */ /* 0x040fe4000f8e02ff */
[----:B------:R-:W-:Y:S01]  /*0210*/  IMAD R9, R0, UR5, RZ ;  /* 0x0000000500097c24 */ /* 0x000fe2000f8e02ff */
[----:B------:R-:W-:Y:S06]  /*0220*/  BRA.U !UP1, `(.L_x_27) ;  /* 0x0000000509407547 */ /* 0x000fec000b800000 */
[----:B------:R-:W1:Y:S01]  /*0230*/  LDCU.64 UR4, c[0x0][0x380] ;  /* 0x00007000ff0477ac */ /* 0x000e620008000a00 */
[----:B------:R-:W2:Y:S01]  /*0240*/  S2UR UR8, SR_CgaCtaId ;  /* 0x00000000000879c3 */ /* 0x000ea20000008800 */
[----:B------:R-:W-:Y:S01]  /*0250*/  IMAD.MOV.U32 R8, RZ, RZ, RZ ;  /* 0x000000ffff087224 */ /* 0x000fe200078e00ff */
[----:B------:R-:W-:Y:S01]  /*0260*/  ULOP3.LUT UR10, UR6, 0x7ffffff8, URZ, 0xc0, !UPT ;  /* 0x7ffffff8060a7892 */ /* 0x000fe2000f8ec0ff */
[----:B------:R-:W-:Y:S01]  /*0270*/  IMAD.MOV.U32 R12, RZ, RZ, RZ ;  /* 0x000000ffff0c7224 */ /* 0x000fe200078e00ff */
[----:B------:R-:W-:Y:S01]  /*0280*/  UMOV UR7, 0x400 ;  /* 0x0000040000077882 */ /* 0x000fe20000000000 */
[----:B------:R-:W-:Y:S01]  /*0290*/  IMAD.MOV.U32 R13, RZ, RZ, R7 ;  /* 0x000000ffff0d7224 */ /* 0x000fe200078e0007 */
[----:B------:R-:W3:Y:S02]  /*02a0*/  LDCU.64 UR14, c[0x0][0x388] ;  /* 0x00007100ff0e77ac */ /* 0x000ee40008000a00 */
[----:B0-----:R-:W0:Y:S01]  /*02b0*/  LDC.64 R2, c[0x0][0x390] ;  /* 0x0000e400ff027b82 */ /* 0x001e220000000a00 */
[----:B------:R-:W-:Y:S01]  /*02c0*/  MOV R6, UR10 ;  /* 0x0000000a00067c02 */ /* 0x000fe20008000f00 */
[----:B------:R-:W-:-:S02]  /*02d0*/  UIADD3 UR11, UPT, UPT, -UR10, URZ, URZ ;  /* 0x000000ff0a0b7290 */ /* 0x000fc4000fffe1ff */
[----:B-1----:R-:W-:-:S04]  /*02e0*/  UIADD3 UR4, UP1, UPT, UR4, 0x10, URZ ;  /* 0x0000001004047890 */ /* 0x002fc8000ff3e0ff */
[----:B------:R-:W-:Y:S02]  /*02f0*/  UIADD3.X UR5, UPT, UPT, URZ, UR5, URZ, UP1, !UPT ;  /* 0x00000005ff057290 */ /* 0x000fe40008ffe4ff */
[----:B------:R-:W-:Y:S01]  /*0300*/  IMAD.U32 R4, RZ, RZ, UR4 ;  /* 0x00000004ff047e24 */ /* 0x000fe2000f8e00ff */
[----:B--2---:R-:W-:-:S03]  /*0310*/  ULEA UR7, UR8, UR7, 0x18 ;  /* 0x0000000708077291 */ /* 0x004fc6000f8ec0ff */
[----:B---3--:R-:W-:-:S09]  /*0320*/  IMAD.U32 R5, RZ, RZ, UR5 ;  /* 0x00000005ff057e24 */ /* 0x008fd2000f8e00ff */
.L_x_28:
[C---:B------:R-:W-:Y:S01]  /*0330*/  IADD3.X R10, P0, PT, R13.reuse, UR14, RZ, PT, !PT ;  /* 0x0000000e0d0a7c10 */ /* 0x040fe2000bf1e4ff */
[----:B------:R-:W2:Y:S03]  /*0340*/  LDG.E.CONSTANT R27, desc[UR12][R4.64+-0x10] ;  /* 0xfffff00c041b7981 */ /* 0x000ea6000c1e9900 */
[----:B------:R-:W-:Y:S01]  /*0350*/  LEA.HI.X.SX32 R11, R13, UR15, 0x1, P0 ;  /* 0x0000000f0d0b7c11 */ /* 0x000fe200080f0eff */
[----:B------:R-:W3:Y:S04]  /*0360*/  LDG.E.CONSTANT R21, desc[UR12][R4.64+-0xc] ;  /* 0xfffff40c04157981 */ /* 0x000ee8000c1e9900 */
[----:B------:R-:W4:Y:S01]  /*0370*/  LDG.E.U8.CONSTANT R24, desc[UR12][R10.64+-0x1] ;  /* 0xffffff0c0a187981 */ /* 0x000f22000c1e9100 */
[----:B------:R-:W-:-:S03]  /*0380*/  LEA.HI R15, R12, R9, RZ, 0x1b ;  /* 0x000000090c0f7211 */ /* 0x000fc600078fd8ff */
[----:B------:R-:W5:Y:S02]  /*0390*/  LDG.E.U8.CONSTANT R25, desc[UR12][R10.64] ;  /* 0x0000000c0a197981 */ /* 0x000f64000c1e9100 */
[----:B0-----:R-:W-:Y:S02]  /*03a0*/  IMAD.WIDE R14, R15, 0x4, R2 ;  /* 0x000000040f0e7825 */ /* 0x001fe400078e0202 */
[----:B------:R-:W3:Y:S04]  /*03b0*/  LDG.E.U8.CONSTANT R23, desc[UR12][R10.64+0x1] ;  /* 0x0000010c0a177981 */ /* 0x000ee8000c1e9100 */
[----:B------:R-:W2:Y:S04]  /*03c0*/  LDG.E.CONSTANT R14, desc[UR12][R14.64] ;  /* 0x0000000c0e0e7981 */ /* 0x000ea8000c1e9900 */
[----:B------:R-:W3:Y:S04]  /*03d0*/  LDG.E.U8.CONSTANT R22, desc[UR12][R10.64+0x2] ;  /* 0x0000020c0a167981 */ /* 0x000ee8000c1e9100 */
[----:B------:R-:W2:Y:S04]  /*03e0*/  LDG.E.CONSTANT R20, desc[UR12][R4.64+-0x8] ;  /* 0xfffff80c04147981 */ /* 0x000ea8000c1e9900 */
[----:B------:R-:W2:Y:S04]  /*03f0*/  LDG.E.CONSTANT R19, desc[UR12][R4.64+-0x4] ;  /* 0xfffffc0c04137981 */ /* 0x000ea8000c1e9900 */
[----:B------:R-:W2:Y:S04]  /*0400*/  LDG.E.CONSTANT R18, desc[UR12][R4.64] ;  /* 0x0000000c04127981 */ /* 0x000ea8000c1e9900 */
[----:B------:R-:W2:Y:S04]  /*0410*/  LDG.E.CONSTANT R17, desc[UR12][R4.64+0x4] ;  /* 0x0000040c04117981 */ /* 0x000ea8000c1e9900 */
[----:B------:R-:W2:Y:S04]  /*0420*/  LDG.E.CONSTANT R16, desc[UR12][R4.64+0x8] ;  /* 0x0000080c04107981 */ /* 0x000ea8000c1e9900 */
[----:B------:R0:W2:Y:S01]  /*0430*/  LDG.E.CONSTANT R15, desc[UR12][R4.64+0xc] ;  /* 0x00000c0c040f7981 */ /* 0x0000a2000c1e9900 */
[----:B------:R-:W-:-:S04]  /*0440*/  UIADD3 UR11, UPT, UPT, UR11, 0x8, URZ ;  /* 0x000000080b0b7890 */ /* 0x000fc8000fffe0ff */
[----:B------:R-:W-:Y:S01]  /*0450*/  UISETP.NE.AND UP1, UPT, UR11, URZ, UPT ;  /* 0x000000ff0b00728c */ /* 0x000fe2000bf25270 */
[----:B------:R-:W-:Y:S01]  /*0460*/  VIADD R12, R12, 0x8 ;  /* 0x000000080c0c7836 */ /* 0x000fe20000000000 */
[----:B0-----:R-:W-:Y:S01]  /*0470*/  IADD3 R4, P0, PT, R4, 0x20, RZ ;  /* 0x0000002004047810 */ /* 0x001fe20007f1e0ff */
[----:B------:R-:W-:-:S03]  /*0480*/  VIADD R13, R13, 0x4 ;  /* 0x000000040d0d7836 */ /* 0x000fc60000000000 */
[----:B------:R-:W-:Y:S01]  /*0490*/  IADD3.X R5, PT, PT, RZ, R5, RZ, P0, !PT ;  /* 0x00000005ff057210 */ /* 0x000fe200007fe4ff */
[----:B----4-:R-:W-:-:S05]  /*04a0*/  IMAD.SHL.U32 R26, R24, 0x4, RZ ;  /* 0x00000004181a7824 */ /* 0x010fca00078e00ff */
[----:B------:R-:W-:-:S05]  /*04b0*/  LOP3.LUT R26, R26, 0x3c, RZ, 0xc0, !PT ;  /* 0x0000003c1a1a7812 */ /* 0x000fca00078ec0ff */
[----:B------:R3:W2:Y:S01]  /*04c0*/  LDS R29, [R26+UR7] ;  /* 0x000000071a1d7984 */ /* 0x0006a20008000800 */
[----:B------:R-:W-:Y:S01]  /*04d0*/  SHF.R.U32.HI R24, RZ, 0x4, R24 ;  /* 0x00000004ff187819 */ /* 0x000fe20000011618 */
[----:B-----5:R-:W-:-:S03]  /*04e0*/  IMAD.SHL.U32 R10, R25, 0x4, RZ ;  /* 0x00000004190a7824 */ /* 0x020fc600078e00ff */
[----:B------:R-:W-:Y:S02]  /*04f0*/  LEA R24, R24, UR7, 0x2 ;  /* 0x0000000718187c11 */ /* 0x000fe4000f8e10ff */
[----:B------:R-:W-:Y:S02]  /*0500*/  SHF.R.U32.HI R25, RZ, 0x4, R25 ;  /* 0x00000004ff197819 */ /* 0x000fe40000011619 */
[----:B------:R-:W-:Y:S02]  /*0510*/  LOP3.LUT R10, R10, 0x3c, RZ, 0xc0, !PT ;  /* 0x0000003c0a0a7812 */ /* 0x000fe400078ec0ff */
[----:B------:R-:W0:Y:S04]  /*0520*/  LDS R24, [R24] ;  /* 0x0000000018187984 */ /* 0x000e280000000800 */
[----:B------:R-:W1:Y:S01]  /*0530*/  LDS R11, [R10+UR7] ;  /* 0x000000070a0b7984 */ /* 0x000e620008000800 */
[----:B---3--:R-:W-:Y:S01]  /*0540*/  IMAD.SHL.U32 R26, R22, 0x4, RZ ;  /* 0x00000004161a7824 */ /* 0x008fe200078e00ff */
[----:B------:R-:W-:Y:S01]  /*0550*/  SHF.R.U32.HI R22, RZ, 0x4, R22 ;  /* 0x00000004ff167819 */ /* 0x000fe20000011616 */
[----:B--2---:R-:W-:-:S04]  /*0560*/  FMUL R29, R29, R14 ;  /* 0x0000000e1d1d7220 */ /* 0x004fc80000400000 */
[----:B------:R-:W-:Y:S01]  /*0570*/  FFMA R8, R29, R27, R8 ;  /* 0x0000001b1d087223 */ /* 0x000fe20000000008 */
[----:B------:R-:W-:Y:S01]  /*0580*/  LEA R27, R25, UR7, 0x2 ;  /* 0x00000007191b7c11 */ /* 0x000fe2000f8e10ff */
[----:B------:R-:W-:Y:S01]  /*0590*/  IMAD.SHL.U32 R25, R23, 0x4, RZ ;  /* 0x0000000417197824 */ /* 0x000fe200078e00ff */
[----:B------:R-:W-:-:S04]  /*05a0*/  SHF.R.U32.HI R23, RZ, 0x4, R23 ;  /* 0x00000004ff177819 */ /* 0x000fc80000011617 */
[----:B------:R-:W-:Y:S01]  /*05b0*/  LOP3.LUT R25, R25, 0x3c, RZ, 0xc0, !PT ;  /* 0x0000003c19197812 */ /* 0x000fe200078ec0ff */
[----:B------:R-:W2:Y:S01]  /*05c0*/  LDS R27, [R27] ;  /* 0x000000001b1b7984 */ /* 0x000ea20000000800 */
[----:B------:R-:W-:-:S04]  /*05d0*/  LEA R23, R23, UR7, 0x2 ;  /* 0x0000000717177c11 */ /* 0x000fc8000f8e10ff */
[----:B------:R-:W3:Y:S01]  /*05e0*/  LDS R25, [R25+UR7] ;  /* 0x0000000719197984 */ /* 0x000ee20008000800 */
[----:B------:R-:W-:-:S03]  /*05f0*/  LOP3.LUT R26, R26, 0x3c, RZ, 0xc0, !PT ;  /* 0x0000003c1a1a7812 */ /* 0x000fc600078ec0ff */
[----:B------:R-:W4:Y:S01]  /*0600*/  LDS R23, [R23] ;  /* 0x0000000017177984 */ /* 0x000f220000000800 */
[----:B------:R-:W-:-:S03]  /*0610*/  LEA R22, R22, UR7, 0x2 ;  /* 0x0000000716167c11 */ /* 0x000fc6000f8e10ff */
[----:B------:R-:W5:Y:S04]  /*0620*/  LDS R10, [R26+UR7] ;  /* 0x000000071a0a7984 */ /* 0x000f680008000800 */
[----:B------:R-:W5:Y:S01]  /*0630*/  LDS R29, [R22] ;  /* 0x00000000161d7984 */ /* 0x000f620000000800 */
[----:B0-----:R-:W-:-:S04]  /*0640*/  FMUL R24, R14, R24 ;  /* 0x000000180e187220 */ /* 0x001fc80000400000 */
[----:B------:R-:W-:Y:S01]  /*0650*/  FFMA R21, R24, R21, R8 ;  /* 0x0000001518157223 */ /* 0x000fe20000000008 */
[----:B-1----:R-:W-:-:S04]  /*0660*/  FMUL R8, R14, R11 ;  /* 0x0000000b0e087220 */ /* 0x002fc80000400000 */
[----:B------:R-:W-:Y:S01]  /*0670*/  FFMA R8, R8, R20, R21 ;  /* 0x0000001408087223 */ /* 0x000fe20000000015 */
[----:B--2---:R-:W-:-:S04]  /*0680*/  FMUL R27, R14, R27 ;  /* 0x0000001b0e1b7220 */ /* 0x004fc80000400000 */
[----:B------:R-:W-:Y:S01]  /*0690*/  FFMA R19, R27, R19, R8 ;  /* 0x000000131b137223 */ /* 0x000fe20000000008 */
[----:B---3--:R-:W-:-:S04]  /*06a0*/  FMUL R8, R14, R25 ;  /* 0x000000190e087220 */ /* 0x008fc80000400000 */
[----:B------:R-:W-:Y:S01]  /*06b0*/  FFMA R8, R8, R18, R19 ;  /* 0x0000001208087223 */ /* 0x000fe20000000013 */
[C---:B----4-:R-:W-:Y:S01]  /*06c0*/  FMUL R23, R14.reuse, R23 ;  /* 0x000000170e177220 */ /* 0x050fe20000400000 */
[----:B-----5:R-:W-:-:S03]  /*06d0*/  FMUL R10, R14, R10 ;  /* 0x0000000a0e0a7220 */ /* 0x020fc60000400000 */
[----:B------:R-:W-:Y:S01]  /*06e0*/  FFMA R17, R23, R17, R8 ;  /* 0x0000001117117223 */ /* 0x000fe20000000008 */
[----:B------:R-:W-:-:S03]  /*06f0*/  FMUL R29, R14, R29 ;  /* 0x0000001d0e1d7220 */ /* 0x000fc60000400000 */
[----:B------:R-:W-:-:S04]  /*0700*/  FFMA R10, R10, R16, R17 ;  /* 0x000000100a0a7223 */ /* 0x000fc80000000011 */
[----:B------:R-:W-:Y:S01]  /*0710*/  FFMA R8, R29, R15, R10 ;  /* 0x0000000f1d087223 */ /* 0x000fe2000000000a */
[----:B------:R-:W-:Y:S06]  /*0720*/  BRA.U UP1, `(.L_x_28) ;  /* 0xfffffffd01007547 */ /* 0x000fec000b83ffff */
.L_x_27:
[----:B------:R-:W-:Y:S05]  /*0730*/  BRA.U !UP0, `(.L_x_26) ;  /* 0x00000009081c7547 */ /* 0x000fea000b800000 */
[----:B------:R-:W-:Y:S02]  /*0740*/  UISETP.GE.U32.AND UP0, UPT, UR9, 0x4, UPT ;  /* 0x000000040900788c */ /* 0x000fe4000bf06070 */
[----:B------:R-:W-:-:S04]  /*0750*/  ULOP3.LUT UR7, UR6, 0x3, URZ, 0xc0, !UPT ;  /* 0x0000000306077892 */ /* 0x000fc8000f8ec0ff */
[----:B------:R-:W-:-:S03]  /*0760*/  UISETP.NE.AND UP1, UPT, UR7, URZ, UPT ;  /* 0x000000ff0700728c */ /* 0x000fc6000bf25270 */
[----:B------:R-:W-:Y:S08]  /*0770*/  BRA.U !UP0, `(.L_x_29) ;  /* 0x0000000108fc7547 */ /* 0x000ff0000b800000 */
[----:B------:R-:W1:Y:S01]  /*0780*/  LDCU.64 UR4, c[0x0][0x388] ;  /* 0x00007100ff0477ac */ /* 0x000e620008000a00 */
[C---:B------:R-:W-:Y:S01]  /*0790*/  VIADD R12, R6.reuse, 0x1 ;  /* 0x00000001060c7836 */ /* 0x040fe20000000000 */
[CC--:B0-----:R-:W-:Y:S01]  /*07a0*/  LEA.HI R2, R6.reuse, R7.reuse, RZ, 0x1f ;  /* 0x0000000706027211 */ /* 0x0c1fe200078ff8ff */
[C---:B------:R-:W-:Y:S02]  /*07b0*/  VIADD R20, R6.reuse, 0x2 ;  /* 0x0000000206147836 */ /* 0x040fe40000000000 */
[----:B------:R-:W-:Y:S01]  /*07c0*/  VIADD R14, R6, 0x3 ;  /* 0x00000003060e7836 */ /* 0x000fe20000000000 */
[-C--:B------:R-:W-:Y:S02]  /*07d0*/  LEA.HI R3, R12, R7.reuse, RZ, 0x1f ;  /* 0x000000070c037211 */ /* 0x080fe400078ff8ff */
[----:B------:R-:W-:Y:S02]  /*07e0*/  LEA.HI R4, R20, R7, RZ, 0x1f ;  /* 0x0000000714047211 */ /* 0x000fe400078ff8ff */
[----:B-1----:R-:W-:-:S02]  /*07f0*/  IADD3 R10, P0, PT, R2, UR4, RZ ;  /* 0x00000004020a7c10 */ /* 0x002fc4000ff1e0ff */
[C---:B------:R-:W-:Y:S02]  /*0800*/  IADD3 R24, P1, PT, R3.reuse, UR4, RZ ;  /* 0x0000000403187c10 */ /* 0x040fe4000ff3e0ff */
[----:B------:R-:W-:Y:S02]  /*0810*/  LEA.HI.X.SX32 R11, R2, UR5, 0x1, P0 ;  /* 0x00000005020b7c11 */ /* 0x000fe400080f0eff */
[----:B------:R-:W-:Y:S02]  /*0820*/  LEA.HI R2, R14, R7, RZ, 0x1f ;  /* 0x000000070e027211 */ /* 0x000fe400078ff8ff */
[----:B------:R-:W-:Y:S01]  /*0830*/  IADD3 R22, P0, PT, R4, UR4, RZ ;  /* 0x0000000404167c10 */ /* 0x000fe2000ff1e0ff */
[----:B------:R-:W2:Y:S01]  /*0840*/  LDG.E.U8.CONSTANT R16, desc[UR12][R10.64] ;  /* 0x0000000c0a107981 */ /* 0x000ea2000c1e9100 */
[----:B------:R-:W-:Y:S02]  /*0850*/  LEA.HI.X.SX32 R25, R3, UR5, 0x1, P1 ;  /* 0x0000000503197c11 */ /* 0x000fe400088f0eff */
[----:B------:R-:W-:-:S02]  /*0860*/  IADD3 R26, P1, PT, R2, UR4, RZ ;  /* 0x00000004021a7c10 */ /* 0x000fc4000ff3e0ff */
[----:B------:R-:W-:Y:S01]  /*0870*/  LEA.HI.X.SX32 R23, R4, UR5, 0x1, P0 ;  /* 0x0000000504177c11 */ /* 0x000fe200080f0eff */
[----:B------:R-:W3:Y:S01]  /*0880*/  LDG.E.U8.CONSTANT R19, desc[UR12][R24.64] ;  /* 0x0000000c18137981 */ /* 0x000ee2000c1e9100 */
[----:B------:R-:W-:Y:S01]  /*0890*/  LEA.HI.X.SX32 R27, R2, UR5, 0x1, P1 ;  /* 0x00000005021b7c11 */ /* 0x000fe200088f0eff */
[----:B------:R-:W0:Y:S02]  /*08a0*/  LDC.64 R4, c[0x0][0x380] ;  /* 0x0000e000ff047b82 */ /* 0x000e240000000a00 */
[----:B------:R1:W4:Y:S04]  /*08b0*/  LDG.E.U8.CONSTANT R18, desc[UR12][R22.64] ;  /* 0x0000000c16127981 */ /* 0x000328000c1e9100 */
[----:B------:R-:W5:Y:S02]  /*08c0*/  LDG.E.U8.CONSTANT R17, desc[UR12][R26.64] ;  /* 0x0000000c1a117981 */ /* 0x000f64000c1e9100 */
[----:B------:R-:W0:Y:S01]  /*08d0*/  LDC.64 R2, c[0x0][0x390] ;  /* 0x0000e400ff027b82 */ /* 0x000e220000000a00 */
[----:B------:R-:W-:-:S02]  /*08e0*/  LEA.HI R13, R6, R9, RZ, 0x1b ;  /* 0x00000009060d7211 */ /* 0x000fc400078fd8ff */
[-C--:B------:R-:W-:Y:S02]  /*08f0*/  LEA.HI R15, R12, R9.reuse, RZ, 0x1b ;  /* 0x000000090c0f7211 */ /* 0x080fe400078fd8ff */
[----:B-1----:R-:W-:Y:S01]  /*0900*/  LEA.HI R23, R14, R9, RZ, 0x1b ;  /* 0x000000090e177211 */ /* 0x002fe200078fd8ff */
[----:B0-----:R-:W-:-:S05]  /*0910*/  IMAD.WIDE.U32 R4, R6, 0x4, R4 ;  /* 0x0000000406047825 */ /* 0x001fca00078e0004 */
[----:B------:R-:W5:Y:S01]  /*0920*/  LDG.E.CONSTANT R21, desc[UR12][R4.64] ;  /* 0x0000000c04157981 */ /* 0x000f62000c1e9900 */
[----:B------:R-:W-:-:S03]  /*0930*/  IMAD.WIDE R10, R13, 0x4, R2 ;  /* 0x000000040d0a7825 */ /* 0x000fc600078e0202 */
[----:B------:R-:W5:Y:S01]  /*0940*/  LDG.E.CONSTANT R22, desc[UR12][R4.64+0x8] ;  /* 0x0000080c04167981 */ /* 0x000f62000c1e9900 */
[--C-:B------:R-:W-:Y:S01]  /*0950*/  IMAD.WIDE R12, R15, 0x4, R2.reuse ;  /* 0x000000040f0c7825 */ /* 0x100fe200078e0202 */
[----:B------:R-:W-:Y:S02]  /*0960*/  LEA.HI R15, R20, R9, RZ, 0x1b ;  /* 0x00000009140f7211 */ /* 0x000fe400078fd8ff */
[----:B------:R-:W5:Y:S03]  /*0970*/  LDG.E.CONSTANT R10, desc[UR12][R10.64] ;  /* 0x0000000c0a0a7981 */ /* 0x000f66000c1e9900 */
[--C-:B------:R-:W-:Y:S01]  /*0980*/  IMAD.WIDE R14, R15, 0x4, R2.reuse ;  /* 0x000000040f0e7825 */ /* 0x100fe200078e0202 */
[----:B------:R-:W5:Y:S03]  /*0990*/  LDG.E.CONSTANT R12, desc[UR12][R12.64] ;  /* 0x0000000c0c0c7981 */ /* 0x000f66000c1e9900 */
[----:B------:R-:W-:Y:S01]  /*09a0*/  IMAD.WIDE R2, R23, 0x4, R2 ;  /* 0x0000000417027825 */ /* 0x000fe200078e0202 */
[----:B------:R-:W5:Y:S04]  /*09b0*/  LDG.E.CONSTANT R20, desc[UR12][R4.64+0x4] ;  /* 0x0000040c04147981 */ /* 0x000f68000c1e9900 */
[----:B------:R-:W5:Y:S04]  /*09c0*/  LDG.E.CONSTANT R14, desc[UR12][R14.64] ;  /* 0x0000000c0e0e7981 */ /* 0x000f68000c1e9900 */
[----:B------:R0:W5:Y:S04]  /*09d0*/  LDG.E.CONSTANT R2, desc[UR12][R2.64] ;  /* 0x0000000c02027981 */ /* 0x000168000c1e9900 */
[----:B------:R1:W5:Y:S01]  /*09e0*/  LDG.E.CONSTANT R23, desc[UR12][R4.64+0xc] ;  /* 0x00000c0c04177981 */ /* 0x000362000c1e9900 */
[----:B------:R-:W0:Y:S01]  /*09f0*/  S2UR UR5, SR_CgaCtaId ;  /* 0x00000000000579c3 */ /* 0x000e220000008800 */
[----:B------:R-:W-:-:S02]  /*0a00*/  UMOV UR4, 0x400 ;  /* 0x0000040000047882 */ /* 0x000fc40000000000 */
[----:B0-----:R-:W-:Y:S01]  /*0a10*/  ULEA UR4, UR5, UR4, 0x18 ;  /* 0x0000000405047291 */ /* 0x001fe2000f8ec0ff */
[----:B------:R-:W-:Y:S01]  /*0a20*/  VIADD R6, R6, 0x4 ;  /* 0x0000000406067836 */ /* 0x000fe20000000000 */
[----:B--2---:R-:W-:-:S04]  /*0a30*/  SHF.L.U32 R16, R16, 0x2, RZ ;  /* 0x0000000210107819 */ /* 0x004fc800000006ff */
[----:B------:R-:W-:Y:S02]  /*0a40*/  LOP3.LUT R16, R16, 0x3c, RZ, 0xc0, !PT ;  /* 0x0000003c10107812 */ /* 0x000fe400078ec0ff */
[----:B---3--:R-:W-:-:S03]  /*0a50*/  SHF.R.U32.HI R19, RZ, 0x4, R19 ;  /* 0x00000004ff137819 */ /* 0x008fc60000011613 */
[----:B------:R-:W0:Y:S01]  /*0a60*/  LDS R3, [R16+UR4] ;  /* 0x0000000410037984 */ /* 0x000e220008000800 */
[----:B------:R-:W-:Y:S01]  /*0a70*/  LEA R19, R19, UR4, 0x2 ;  /* 0x0000000413137c11 */ /* 0x000fe2000f8e10ff */
[----:B----4-:R-:W-:Y:S01]  /*0a80*/  IMAD.SHL.U32 R18, R18, 0x4, RZ ;  /* 0x0000000412127824 */ /* 0x010fe200078e00ff */
[----:B-----5:R-:W-:-:S04]  /*0a90*/  SHF.R.U32.HI R17, RZ, 0x4, R17 ;  /* 0x00000004ff117819 */ /* 0x020fc80000011611 */
[----:B------:R-:W-:Y:S01]  /*0aa0*/  LOP3.LUT R18, R18, 0x3c, RZ, 0xc0, !PT ;  /* 0x0000003c12127812 */ /* 0x000fe200078ec0ff */
[----:B------:R-:W2:Y:S01]  /*0ab0*/  LDS R19, [R19] ;  /* 0x0000000013137984 */ /* 0x000ea20000000800 */
[----:B------:R-:W-:-:S03]  /*0ac0*/  LEA R17, R17, UR4, 0x2 ;  /* 0x0000000411117c11 */ /* 0x000fc6000f8e10ff */
[----:B-1----:R-:W1:Y:S04]  /*0ad0*/  LDS R5, [R18+UR4] ;  /* 0x0000000412057984 */ /* 0x002e680008000800 */
[----:B------:R-:W3:Y:S01]  /*0ae0*/  LDS R17, [R17] ;  /* 0x0000000011117984 */ /* 0x000ee20000000800 */
[----:B0-----:R-:W-:-:S04]  /*0af0*/  FMUL R3, R3, R10 ;  /* 0x0000000a03037220 */ /* 0x001fc80000400000 */
[----:B------:R-:W-:Y:S01]  /*0b00*/  FFMA R3, R3, R21, R8 ;  /* 0x0000001503037223 */ /* 0x000fe20000000008 */
[----:B--2---:R-:W-:-:S04]  /*0b10*/  FMUL R12, R19, R12 ;  /* 0x0000000c130c7220 */ /* 0x004fc80000400000 */
[----:B------:R-:W-:Y:S01]  /*0b20*/  FFMA R3, R12, R20, R3 ;  /* 0x000000140c037223 */ /* 0x000fe20000000003 */
[----:B-1----:R-:W-:Y:S01]  /*0b30*/  FMUL R14, R5, R14 ;  /* 0x0000000e050e7220 */ /* 0x002fe20000400000 */
[----:B---3--:R-:W-:-:S03]  /*0b40*/  FMUL R5, R17, R2 ;  /* 0x0000000211057220 */ /* 0x008fc60000400000 */
[----:B------:R-:W-:-:S04]  /*0b50*/  FFMA R14, R14, R22, R3 ;  /* 0x000000160e0e7223 */ /* 0x000fc80000000003 */
[----:B------:R-:W-:-:S07]  /*0b60*/  FFMA R8, R5, R23, R14 ;  /* 0x0000001705087223 */ /* 0x000fce000000000e */
.L_x_29:
[----:B------:R-:W-:Y:S05]  /*0b70*/  BRA.U !UP1, `(.L_x_26) ;  /* 0x00000005090c7547 */ /* 0x000fea000b800000 */
[----:B------:R-:W-:Y:S02]  /*0b80*/  UISETP.NE.AND UP0, UPT, UR7, 0x1, UPT ;  /* 0x000000010700788c */ /* 0x000fe4000bf05270 */
[----:B------:R-:W-:-:S04]  /*0b90*/  ULOP3.LUT UR4, UR6, 0x1, URZ, 0xc0, !UPT ;  /* 0x0000000106047892 */ /* 0x000fc8000f8ec0ff */
[----:B------:R-:W-:-:S03]  /*0ba0*/  UISETP.NE.U32.AND UP1, UPT, UR4, 0x1, UPT ;  /* 0x000000010400788c */ /* 0x000fc6000bf25070 */
[----:B------:R-:W-:Y:S08]  /*0bb0*/  BRA.U !UP0, `(.L_x_30) ;  /* 0x00000001089c7547 */ /* 0x000ff0000b800000 */
[----:B------:R-:W1:Y:S01]  /*0bc0*/  LDCU.64 UR4, c[0x0][0x388] ;  /* 0x00007100ff0477ac */ /* 0x000e620008000a00 */
[CC--:B0-----:R-:W-:Y:S01]  /*0bd0*/  LEA.HI R2, R6.reuse, R7.reuse, RZ, 0x1f ;  /* 0x0000000706027211 */ /* 0x0c1fe200078ff8ff */
[----:B------:R-:W-:Y:S01]  /*0be0*/  VIADD R16, R6, 0x1 ;  /* 0x0000000106107836 */ /* 0x000fe20000000000 */
[----:B------:R-:W0:Y:S04]  /*0bf0*/  LDC.64 R12, c[0x0][0x380] ;  /* 0x0000e000ff0c7b82 */ /* 0x000e280000000a00 */
[----:B------:R-:W-:Y:S02]  /*0c00*/  LEA.HI R3, R16, R7, RZ, 0x1f ;  /* 0x0000000710037211 */ /* 0x000fe400078ff8ff */
[----:B-1----:R-:W-:-:S04]  /*0c10*/  IADD3 R4, P0, PT, R2, UR4, RZ ;  /* 0x0000000402047c10 */ /* 0x002fc8000ff1e0ff */
[----:B------:R-:W-:Y:S02]  /*0c20*/  LEA.HI.X.SX32 R5, R2, UR5, 0x1, P0 ;  /* 0x0000000502057c11 */ /* 0x000fe400080f0eff */
[----:B------:R-:W-:-:S04]  /*0c30*/  IADD3 R14, P0, PT, R3, UR4, RZ ;  /* 0x00000004030e7c10 */ /* 0x000fc8000ff1e0ff */
[----:B------:R-:W-:Y:S01]  /*0c40*/  LEA.HI.X.SX32 R15, R3, UR5, 0x1, P0 ;  /* 0x00000005030f7c11 */ /* 0x000fe200080f0eff */
[----:B------:R1:W2:Y:S01]  /*0c50*/  LDG.E.U8.CONSTANT R5, desc[UR12][R4.64] ;  /* 0x0000000c04057981 */ /* 0x0002a2000c1e9100 */
[----:B------:R-:W3:Y:S03]  /*0c60*/  LDC.64 R2, c[0x0][0x390] ;  /* 0x0000e400ff027b82 */ /* 0x000ee60000000a00 */
[----:B------:R-:W4:Y:S01]  /*0c70*/  LDG.E.U8.CONSTANT R14, desc[UR12][R14.64] ;  /* 0x0000000c0e0e7981 */ /* 0x000f22000c1e9100 */
[-C--:B------:R-:W-:Y:S02]  /*0c80*/  LEA.HI R11, R6, R9.reuse, RZ, 0x1b ;  /* 0x00000009060b7211 */ /* 0x080fe400078fd8ff */
[----:B------:R-:W-:Y:S01]  /*0c90*/  LEA.HI R17, R16, R9, RZ, 0x1b ;  /* 0x0000000910117211 */ /* 0x000fe200078fd8ff */
[----:B0-----:R-:W-:-:S05]  /*0ca0*/  IMAD.WIDE.U32 R12, R6, 0x4, R12 ;  /* 0x00000004060c7825 */ /* 0x001fca00078e000c */
[----:B------:R-:W5:Y:S01]  /*0cb0*/  LDG.E.CONSTANT R16, desc[UR12][R12.64+0x4] ;  /* 0x0000040c0c107981 */ /* 0x000f62000c1e9900 */
[----:B---3--:R-:W-:-:S04]  /*0cc0*/  IMAD.WIDE R10, R11, 0x4, R2 ;  /* 0x000000040b0a7825 */ /* 0x008fc800078e0202 */
[----:B------:R-:W-:Y:S02]  /*0cd0*/  IMAD.WIDE R2, R17, 0x4, R2 ;  /* 0x0000000411027825 */ /* 0x000fe400078e0202 */
[----:B------:R-:W3:Y:S04]  /*0ce0*/  LDG.E.CONSTANT R11, desc[UR12][R10.64] ;  /* 0x0000000c0a0b7981 */ /* 0x000ee8000c1e9900 */
[----:B------:R-:W5:Y:S04]  /*0cf0*/  LDG.E.CONSTANT R17, desc[UR12][R12.64] ;  /* 0x0000000c0c117981 */ /* 0x000f68000c1e9900 */
[----:B------:R3:W5:Y:S01]  /*0d00*/  LDG.E.CONSTANT R2, desc[UR12][R2.64] ;  /* 0x0000000c02027981 */ /* 0x000762000c1e9900 */
[----:B------:R-:W0:Y:S01]  /*0d10*/  S2UR UR5, SR_CgaCtaId ;  /* 0x00000000000579c3 */ /* 0x000e220000008800 */
[----:B-1----:R-:W-:-:S04]  /*0d20*/  LOP3.LUT R4, R6, 0x1, RZ, 0xc0, !PT ;  /* 0x0000000106047812 */ /* 0x002fc800078ec0ff */
[----:B------:R-:W-:Y:S01]  /*0d30*/  ISETP.NE.U32.AND P0, PT, R4, 0x1, PT ;  /* 0x000000010400780c */ /* 0x000fe20003f05070 */
[----:B------:R-:W-:Y:S02]  /*0d40*/  UMOV UR4, 0x400 ;  /* 0x0000040000047882 */ /* 0x000fe40000000000 */
[----:B0-----:R-:W-:Y:S01]  /*0d50*/  ULEA UR4, UR5, UR4, 0x18 ;  /* 0x0000000405047291 */ /* 0x001fe2000f8ec0ff */
[----:B------:R-:W-:Y:S01]  /*0d60*/  VIADD R6, R6, 0x2 ;  /* 0x0000000206067836 */ /* 0x000fe20000000000 */
[----:B--2---:R-:W-:-:S08]  /*0d70*/  SHF.R.U32.HI R4, RZ, 0x4, R5 ;  /* 0x00000004ff047819 */ /* 0x004fd00000011605 */
[----:B------:R-:W-:Y:S02]  /*0d80*/  @P0 LOP3.LUT R4, R5, 0xf, RZ, 0xc0, !PT ;  /* 0x0000000f05040812 */ /* 0x000fe400078ec0ff */
[----:B----4-:R-:W-:Y:S02]  /*0d90*/  SHF.R.U32.HI R5, RZ, 0x4, R14 ;  /* 0x00000004ff057819 */ /* 0x010fe4000001160e */
[----:B------:R-:W-:Y:S02]  /*0da0*/  LEA R4, R4, UR4, 0x2 ;  /* 0x0000000404047c11 */ /* 0x000fe4000f8e10ff */
[----:B------:R-:W-:-:S04]  /*0db0*/  @!P0 LOP3.LUT R5, R14, 0xf, RZ, 0xc0, !PT ;  /* 0x0000000f0e058812 */ /* 0x000fc800078ec0ff */
[----:B------:R-:W-:Y:S01]  /*0dc0*/  LEA R5, R5, UR4, 0x2 ;  /* 0x0000000405057c11 */ /* 0x000fe2000f8e10ff */
[----:B------:R-:W3:Y:S05]  /*0dd0*/  LDS R4, [R4] ;  /* 0x0000000004047984 */ /* 0x000eea0000000800 */
[----:B------:R-:W0:Y:S01]  /*0de0*/  LDS R5, [R5] ;  /* 0x0000000005057984 */ /* 0x000e220000000800 */
[----:B---3--:R-:W-:-:S04]  /*0df0*/  FMUL R3, R11, R4 ;  /* 0x000000040b037220 */ /* 0x008fc80000400000 */
[----:B-----5:R-:W-:Y:S01]  /*0e00*/  FFMA R3, R17, R3, R8 ;  /* 0x0000000311037223 */ /* 0x020fe20000000008 */
[----:B0-----:R-:W-:-:S04]  /*0e10*/  FMUL R8, R2, R5 ;  /* 0x0000000502087220 */ /* 0x001fc80000400000 */
[----:B------:R-:W-:-:S07]  /*0e20*/  FFMA R8, R16, R8, R3 ;  /* 0x0000000810087223 */ /* 0x000fce0000000003 */
.L_x_30:
[----:B------:R-:W-:Y:S05]  /*0e30*/  BRA.U UP1, `(.L_x_26) ;  /* 0x00000001015c7547 */ /* 0x000fea000b800000 */
[----:B------:R-:W1:Y:S01]  /*0e40*/  LDCU.64 UR4, c[0x0][0x388] ;  /* 0x00007100ff0477ac */ /* 0x000e620008000a00 */
[----:B------:R-:W-:Y:S01]  /*0e50*/  LEA.HI R7, R6, R7, RZ, 0x1f ;  /* 0x0000000706077211 */ /* 0x000fe200078ff8ff */
[----:B0-----:R-:W0:Y:S08]  /*0e60*/  LDC.64 R2, c[0x0][0x390] ;  /* 0x0000e400ff027b82 */ /* 0x001e300000000a00 */
[----:B------:R-:W2:Y:S01]  /*0e70*/  LDC.64 R4, c[0x0][0x380] ;  /* 0x0000e000ff047b82 */ /* 0x000ea20000000a00 */
[----:B-1----:R-:W-:-:S04]  /*0e80*/  IADD3 R10, P0, PT, R7, UR4, RZ ;  /* 0x00000004070a7c10 */ /* 0x002fc8000ff1e0ff */
[----:B------:R-:W-:-:S05]  /*0e90*/  LEA.HI.X.SX32 R11, R7, UR5, 0x1, P0 ;  /* 0x00000005070b7c11 */ /* 0x000fca00080f0eff */
[----:B------:R-:W3:Y:S01]  /*0ea0*/  LDG.E.U8.CONSTANT R10, desc[UR12][R10.64] ;  /* 0x0000000c0a0a7981 */ /* 0x000ee2000c1e9100 */
[----:B------:R-:W-:-:S05]  /*0eb0*/  LEA.HI R9, R6, R9, RZ, 0x1b ;  /* 0x0000000906097211 */ /* 0x000fca00078fd8ff */
[----:B0-----:R-:W-:-:S04]  /*0ec0*/  IMAD.WIDE R2, R9, 0x4, R2 ;  /* 0x0000000409027825 */ /* 0x001fc800078e0202 */
[C---:B--2---:R-:W-:Y:S02]  /*0ed0*/  IMAD.WIDE.U32 R4, R6.reuse, 0x4, R4 ;  /* 0x0000000406047825 */ /* 0x044fe400078e0004 */
[----:B------:R-:W2:Y:S04]  /*0ee0*/  LDG.E.CONSTANT R3, desc[UR12][R2.64] ;  /* 0x0000000c02037981 */ /* 0x000ea8000c1e9900 */
[----:B------:R-:W4:Y:S01]  /*0ef0*/  LDG.E.CONSTANT R4, desc[UR12][R4.64] ;  /* 0x0000000c04047981 */ /* 0x000f22000c1e9900 */
[----:B------:R-:W0:Y:S01]  /*0f00*/  S2UR UR5, SR_CgaCtaId ;  /* 0x00000000000579c3 */ /* 0x000e220000008800 */
[----:B------:R-:W-:Y:S01]  /*0f10*/  LOP3.LUT R6, R6, 0x1, RZ, 0xc0, !PT ;  /* 0x0000000106067812 */ /* 0x000fe200078ec0ff */
[----:B------:R-:W-:-:S03]  /*0f20*/  UMOV UR4, 0x400 ;  /* 0x0000040000047882 */ /* 0x000fc60000000000 */
[----:B------:R-:W-:Y:S01]  /*0f30*/  ISETP.NE.U32.AND P0, PT, R6, 0x1, PT ;  /* 0x000000010600780c */ /* 0x000fe20003f05070 */
[----:B0-----:R-:W-:Y:S01]  /*0f40*/  ULEA UR4, UR5, UR4, 0x18 ;  /* 0x0000000405047291 */ /* 0x001fe2000f8ec0ff */
[----:B---3--:R-:W-:-:S11]  /*0f50*/  SHF.R.U32.HI R6, RZ, 0x4, R10 ;  /* 0x00000004ff067819 */ /* 0x008fd6000001160a */
[----:B------:R-:W-:-:S04]  /*0f60*/  @P0 LOP3.LUT R6, R10, 0xf, RZ, 0xc0, !PT ;  /* 0x0000000f0a060812 */ /* 0x000fc800078ec0ff */
[----:B------:R-:W-:-:S06]  /*0f70*/  LEA R6, R6, UR4, 0x2 ;  /* 0x0000000406067c11 */ /* 0x000fcc000f8e10ff */
[----:B------:R-:W2:Y:S02]  /*0f80*/  LDS R6, [R6] ;  /* 0x0000000006067984 */ /* 0x000ea40000000800 */
[----:B--2---:R-:W-:-:S04]  /*0f90*/  FMUL R3, R6, R3 ;  /* 0x0000000306037220 */ /* 0x004fc80000400000 */
[----:B----4-:R-:W-:-:S07]  /*0fa0*/  FFMA R8, R3, R4, R8 ;  /* 0x0000000403087223 */ /* 0x010fce0000000008 */
.L_x_26:
[----:B0-----:R-:W0:Y:S02]  /*0fb0*/  LDC.64 R2, c[0x0][0x398] ;  /* 0x0000e600ff027b82 */ /* 0x001e240000000a00 */
[----:B0-----:R-:W-:-:S05]  /*0fc0*/  IMAD.WIDE R2, R0, 0x4, R2 ;  /* 0x0000000400027825 */ /* 0x001fca00078e0202 */
[----:B------:R-:W-:Y:S01]  /*0fd0*/  STG.E desc[UR12][R2.64], R8 ;  /* 0x0000000802007986 */ /* 0x000fe2000c10190c */
[----:B------:R-:W-:Y:S05]  /*0fe0*/  EXIT ;  /* 0x000000000000794d */ /* 0x000fea0003800000 */
.L_x_31:
        /* <DEDUP_REMOVED lines=9> */
.L_x_33:


//--------------------- .nv.shared._ZN8turbo_pi15w4a16_gemv_fastILi2048EEEvPKfPKhS2_Pfii --------------------------
	.section	.nv.shared._ZN8turbo_pi15w4a16_gemv_fastILi2048EEEvPKfPKhS2_Pfii,"aw",@nobits
	.sectionflags	@""
	.align	4
.nv.shared._ZN8turbo_pi15w4a16_gemv_fastILi2048EEEvPKfPKhS2_Pfii:
	.zero		10304


//--------------------- .nv.shared.reserved.0     --------------------------
	.section	.nv.shared.reserved.0,"aw",@nobits
	.weak		__nv_reservedSMEM_offset_0_alias
	.size		__nv_reservedSMEM_offset_0_alias, 0, 64
	.other		__nv_reservedSMEM_offset_0_alias,@"STO_CUDA_RESERVED_SHARED STV_DEFAULT"
__nv_reservedSMEM_offset_0_alias:
	.zero		0
	.zero		64


//--------------------- .nv.shared._ZN8turbo_pi17w4a16_gemv_simpleEPKfPKhS1_Pfii --------------------------
	.section	.nv.shared._ZN8turbo_pi17w4a16_gemv_simpleEPKfPKhS1_Pfii,"aw",@nobits
	.sectionflags	@""
	.align	4
.nv.shared._ZN8turbo_pi17w4a16_gemv_simpleEPKfPKhS1_Pfii:
	.zero		1088


//--------------------- .nv.constant0._ZN8turbo_pi15w4a16_gemv_fastILi2048EEEvPKfPKhS2_Pfii --------------------------
	.section	.nv.constant0._ZN8turbo_pi15w4a16_gemv_fastILi2048EEEvPKfPKhS2_Pfii,"a",@progbits
	.sectionflags	@""
	.align	4
.nv.constant0._ZN8turbo_pi15w4a16_gemv_fastILi2048EEEvPKfPKhS2_Pfii:
	.zero		936


//--------------------- .nv.constant0._ZN8turbo_pi17w4a16_gemv_simpleEPKfPKhS1_Pfii --------------------------
	.section	.nv.constant0._ZN8turbo_pi17w4a16_gemv_simpleEPKfPKhS1_Pfii,"a",@progbits
	.sectionflags	@""
	.align	4
.nv.constant0._ZN8turbo_pi17w4a16_gemv_simpleEPKfPKhS1_Pfii:
	.zero		936


//--------------------- SYMBOLS --------------------------

	.type		.nv.reservedSmem.offset0,@object
	.size		.nv.reservedSmem.offset0,0x4
	.type		.nv.reservedSmem.cap,@object
	.size		.nv.reservedSmem.cap,0x4
